//
// Generated by NVIDIA NVVM Compiler
//
// Compiler Build ID: CL-36424714
// Cuda compilation tools, release 13.0, V13.0.88
// Based on NVVM 20.0.0
//

.version 9.0
.target sm_100
.address_size 64

	// .globl	build_ring_tables

.visible .entry build_ring_tables(
	.param .u64 build_ring_tables_param_0,
	.param .u64 .ptr .align 1 build_ring_tables_param_1,
	.param .u64 .ptr .align 1 build_ring_tables_param_2,
	.param .u64 .ptr .align 1 build_ring_tables_param_3,
	.param .u64 .ptr .align 1 build_ring_tables_param_4,
	.param .u64 .ptr .align 1 build_ring_tables_param_5,
	.param .u64 .ptr .align 1 build_ring_tables_param_6
)
{
	.reg .pred 	%p<19>;
	.reg .b32 	%r<31>;
	.reg .b64 	%rd<121>;
	.reg .b64 	%fd<130>;

	ld.param.u64 	%rd57, [build_ring_tables_param_0];
	ld.param.u64 	%rd60, [build_ring_tables_param_1];
	ld.param.u64 	%rd58, [build_ring_tables_param_2];
	ld.param.u64 	%rd61, [build_ring_tables_param_3];
	ld.param.u64 	%rd59, [build_ring_tables_param_4];
	ld.param.u64 	%rd62, [build_ring_tables_param_5];
	ld.param.u64 	%rd63, [build_ring_tables_param_6];
	cvta.to.global.u64 	%rd1, %rd61;
	cvta.to.global.u64 	%rd2, %rd60;
	cvta.to.global.u64 	%rd3, %rd63;
	cvta.to.global.u64 	%rd4, %rd62;
	shl.b64 	%rd5, %rd57, 2;
	mov.u32 	%r8, %ctaid.x;
	mov.u32 	%r1, %ntid.x;
	mov.u32 	%r9, %tid.x;
	mad.lo.s32 	%r2, %r8, %r1, %r9;
	add.s32 	%r10, %r2, 1;
	cvt.s64.s32 	%rd103, %r10;
	setp.le.s64 	%p1, %rd5, %rd103;
	@%p1 bra 	$L__BB0_13;
	cvt.rn.f64.s64 	%fd26, %rd57;
	mul.f64 	%fd27, %fd26, 0d4008000000000000;
	mov.f64 	%fd28, 0d4000000000000000;
	div.rn.f64 	%fd1, %fd28, %fd27;
	cvt.u32.u64 	%r11, %rd57;
	shl.b32 	%r3, %r11, 2;
	cvt.rn.f64.s32 	%fd29, %r3;
	mov.f64 	%fd30, 0d401921FB54442D18;
	div.rn.f64 	%fd2, %fd30, %fd29;
	mul.lo.s64 	%rd64, %rd57, %rd57;
	cvt.rn.f64.u64 	%fd31, %rd64;
	mul.f64 	%fd3, %fd31, 0d4008000000000000;
	mov.u32 	%r12, %nctaid.x;
	mul.lo.s32 	%r13, %r12, %r1;
	cvt.u64.u32 	%rd7, %r13;
	cvta.to.global.u64 	%rd8, %rd59;
	cvta.to.global.u64 	%rd9, %rd58;
$L__BB0_2:
	setp.ge.s64 	%p2, %rd103, %rd57;
	mov.f64 	%fd126, 0d3FE0000000000000;
	@%p2 bra 	$L__BB0_4;
	mul.lo.s64 	%rd70, %rd103, %rd103;
	cvt.rn.f64.u64 	%fd42, %rd70;
	div.rn.f64 	%fd43, %fd42, %fd3;
	mov.f64 	%fd44, 0d3FF0000000000000;
	sub.f64 	%fd124, %fd44, %fd43;
	cvt.u32.u64 	%r19, %rd103;
	shl.b32 	%r30, %r19, 2;
	cvt.rn.f64.s32 	%fd45, %r30;
	mov.f64 	%fd46, 0d401921FB54442D18;
	div.rn.f64 	%fd125, %fd46, %fd45;
	bra.uni 	$L__BB0_7;
$L__BB0_4:
	mul.lo.s64 	%rd65, %rd57, 3;
	setp.gt.s64 	%p3, %rd103, %rd65;
	@%p3 bra 	$L__BB0_6;
	shl.b64 	%rd66, %rd57, 1;
	sub.s64 	%rd67, %rd66, %rd103;
	cvt.rn.f64.s64 	%fd32, %rd67;
	mul.f64 	%fd124, %fd1, %fd32;
	cvt.u32.u64 	%r14, %rd57;
	cvt.u32.u64 	%r15, %rd103;
	sub.s32 	%r16, %r15, %r14;
	and.b32  	%r17, %r16, 1;
	cvt.rn.f64.u32 	%fd33, %r17;
	fma.rn.f64 	%fd125, %fd33, 0dBFE0000000000000, 0d3FF0000000000000;
	mov.u32 	%r30, %r3;
	mov.f64 	%fd126, %fd2;
	bra.uni 	$L__BB0_7;
$L__BB0_6:
	sub.s64 	%rd68, %rd5, %rd103;
	mul.lo.s64 	%rd69, %rd68, %rd68;
	cvt.rn.f64.u64 	%fd35, %rd69;
	div.rn.f64 	%fd36, %fd35, %fd3;
	mov.f64 	%fd37, 0d3FF0000000000000;
	sub.f64 	%fd38, %fd37, %fd36;
	neg.f64 	%fd124, %fd38;
	cvt.u32.u64 	%r18, %rd68;
	shl.b32 	%r30, %r18, 2;
	cvt.rn.f64.s32 	%fd39, %r30;
	mov.f64 	%fd40, 0d401921FB54442D18;
	div.rn.f64 	%fd125, %fd40, %fd39;
$L__BB0_7:
	mul.f64 	%fd47, %fd125, %fd126;
	shl.b64 	%rd71, %rd103, 3;
	add.s64 	%rd72, %rd8, %rd71;
	st.global.f64 	[%rd72+-8], %fd47;
	add.s64 	%rd73, %rd2, %rd71;
	st.global.f64 	[%rd73+-8], %fd124;
	min.f64 	%fd48, %fd124, 0d3FF0000000000000;
	max.f64 	%fd13, %fd48, 0dBFF0000000000000;
	{
	.reg .b32 %temp; 
	mov.b64 	{%temp, %r7}, %fd13;
	}
	abs.f64 	%fd14, %fd13;
	{
	.reg .b32 %temp; 
	mov.b64 	{%temp, %r20}, %fd14;
	}
	setp.gt.s32 	%p4, %r20, 1071801957;
	@%p4 bra 	$L__BB0_11;
	mul.f64 	%fd89, %fd13, %fd13;
	fma.rn.f64 	%fd90, %fd89, 0d3FB0066BDC1895E9, 0dBFB3823B180754AF;
	fma.rn.f64 	%fd91, %fd90, %fd89, 0d3FB11E52CC2F79AE;
	fma.rn.f64 	%fd92, %fd91, %fd89, 0dBF924EAF3526861B;
	fma.rn.f64 	%fd93, %fd92, %fd89, 0d3F91DF02A31E6CB7;
	fma.rn.f64 	%fd94, %fd93, %fd89, 0d3F847D18B0EEC6CC;
	fma.rn.f64 	%fd95, %fd94, %fd89, 0d3F8D0AF961BA53B0;
	fma.rn.f64 	%fd96, %fd95, %fd89, 0d3F91BF7734CF1C48;
	fma.rn.f64 	%fd97, %fd96, %fd89, 0d3F96E91483144EF7;
	fma.rn.f64 	%fd98, %fd97, %fd89, 0d3F9F1C6E0A4F9F81;
	fma.rn.f64 	%fd99, %fd98, %fd89, 0d3FA6DB6DC27FA92B;
	fma.rn.f64 	%fd100, %fd99, %fd89, 0d3FB333333320F91B;
	fma.rn.f64 	%fd101, %fd100, %fd89, 0d3FC5555555555F4D;
	mul.f64 	%fd102, %fd89, %fd101;
	fma.rn.f64 	%fd15, %fd102, %fd14, %fd14;
	setp.gt.s32 	%p8, %r7, -1;
	@%p8 bra 	$L__BB0_10;
	mov.f64 	%fd107, 0d3C91A62633145C07;
	add.rn.f64 	%fd108, %fd15, %fd107;
	mov.f64 	%fd109, 0d3FF921FB54442D18;
	add.rn.f64 	%fd127, %fd109, %fd108;
	bra.uni 	$L__BB0_12;
$L__BB0_10:
	mov.f64 	%fd103, 0dBC91A62633145C07;
	add.rn.f64 	%fd104, %fd15, %fd103;
	neg.f64 	%fd105, %fd104;
	mov.f64 	%fd106, 0d3FF921FB54442D18;
	add.rn.f64 	%fd127, %fd106, %fd105;
	bra.uni 	$L__BB0_12;
$L__BB0_11:
	mov.f64 	%fd49, 0d3FF0000000000000;
	sub.f64 	%fd50, %fd49, %fd14;
	{
	.reg .b32 %temp; 
	mov.b64 	{%r21, %temp}, %fd50;
	}
	{
	.reg .b32 %temp; 
	mov.b64 	{%temp, %r22}, %fd50;
	}
	add.s32 	%r23, %r22, -1048576;
	mov.b64 	%fd51, {%r21, %r23};
	rsqrt.approx.ftz.f64 	%fd52, %fd51;
	{
	.reg .b32 %temp; 
	mov.b64 	{%r24, %temp}, %fd52;
	}
	{
	.reg .b32 %temp; 
	mov.b64 	{%temp, %r25}, %fd52;
	}
	add.s32 	%r26, %r25, -1048576;
	mov.b64 	%fd53, {%r24, %r26};
	mul.f64 	%fd54, %fd51, %fd52;
	neg.f64 	%fd55, %fd54;
	fma.rn.f64 	%fd56, %fd54, %fd55, %fd51;
	fma.rn.f64 	%fd57, %fd56, %fd53, %fd54;
	neg.f64 	%fd58, %fd57;
	fma.rn.f64 	%fd59, %fd52, %fd58, 0d3FF0000000000000;
	fma.rn.f64 	%fd60, %fd59, %fd53, %fd53;
	fma.rn.f64 	%fd61, %fd57, %fd58, %fd51;
	fma.rn.f64 	%fd62, %fd61, %fd60, %fd57;
	{
	.reg .b32 %temp; 
	mov.b64 	{%r27, %temp}, %fd62;
	}
	{
	.reg .b32 %temp; 
	mov.b64 	{%temp, %r28}, %fd62;
	}
	add.s32 	%r29, %r28, 1048576;
	mov.b64 	%fd63, {%r27, %r29};
	fma.rn.f64 	%fd64, %fd50, 0d3EC715B371155F70, 0dBEBAC2FE66FAAC4B;
	fma.rn.f64 	%fd65, %fd64, %fd50, 0d3ED9A9B88EFCD9B8;
	fma.rn.f64 	%fd66, %fd65, %fd50, 0d3EDD0F40A8A0C4C3;
	fma.rn.f64 	%fd67, %fd66, %fd50, 0d3EF46D4CFA9E0E1F;
	fma.rn.f64 	%fd68, %fd67, %fd50, 0d3F079C168D1E2422;
	fma.rn.f64 	%fd69, %fd68, %fd50, 0d3F1C9A88C3BCA540;
	fma.rn.f64 	%fd70, %fd69, %fd50, 0d3F31C4E64BD476DF;
	fma.rn.f64 	%fd71, %fd70, %fd50, 0d3F46E8BA60009C8F;
	fma.rn.f64 	%fd72, %fd71, %fd50, 0d3F5F1C71C62B05A2;
	fma.rn.f64 	%fd73, %fd72, %fd50, 0d3F76DB6DB6DC9F2C;
	fma.rn.f64 	%fd74, %fd73, %fd50, 0d3F9333333333329C;
	fma.rn.f64 	%fd75, %fd74, %fd50, 0d3FB5555555555555;
	setp.lt.s32 	%p5, %r22, 1;
	mov.f64 	%fd76, 0d0000000000000000;
	mul.rn.f64 	%fd77, %fd14, %fd76;
	mul.f64 	%fd78, %fd50, %fd75;
	fma.rn.f64 	%fd79, %fd78, %fd63, %fd63;
	selp.f64 	%fd80, %fd77, %fd79, %p5;
	setp.lt.s32 	%p6, %r22, 0;
	mov.f64 	%fd81, 0d7FF0000000000000;
	mul.rn.f64 	%fd82, %fd80, %fd81;
	selp.f64 	%fd83, %fd82, %fd80, %p6;
	setp.lt.s32 	%p7, %r7, 0;
	mov.f64 	%fd84, 0dBCA1A62633145C07;
	add.rn.f64 	%fd85, %fd83, %fd84;
	neg.f64 	%fd86, %fd85;
	mov.f64 	%fd87, 0d400921FB54442D18;
	add.rn.f64 	%fd88, %fd87, %fd86;
	selp.f64 	%fd127, %fd88, %fd83, %p7;
$L__BB0_12:
	shl.b64 	%rd74, %rd103, 3;
	add.s64 	%rd75, %rd9, %rd74;
	st.global.f64 	[%rd75+-8], %fd127;
	shl.b64 	%rd76, %rd103, 2;
	add.s64 	%rd77, %rd1, %rd76;
	st.global.u32 	[%rd77+-4], %r30;
	add.s64 	%rd103, %rd103, %rd7;
	setp.lt.s64 	%p9, %rd103, %rd5;
	@%p9 bra 	$L__BB0_2;
$L__BB0_13:
	setp.ne.s32 	%p10, %r2, 0;
	@%p10 bra 	$L__BB0_28;
	mov.b64 	%rd78, 0;
	st.global.u64 	[%rd4], %rd78;
	setp.lt.s64 	%p11, %rd57, 1;
	@%p11 bra 	$L__BB0_26;
	add.s64 	%rd81, %rd5, -1;
	max.s64 	%rd12, %rd81, 1;
	setp.lt.s64 	%p12, %rd81, 4;
	mov.b64 	%rd108, 0;
	mov.u64 	%rd109, %rd108;
	@%p12 bra 	$L__BB0_18;
	and.b64  	%rd109, %rd12, 9223372036854775804;
	add.s64 	%rd106, %rd1, 8;
	add.s64 	%rd104, %rd4, 32;
	mov.b64 	%rd108, 0;
	mov.u64 	%rd105, %rd109;
$L__BB0_17:
	ld.global.s32 	%rd83, [%rd106+-8];
	add.s64 	%rd84, %rd108, %rd83;
	st.global.u64 	[%rd104+-24], %rd84;
	ld.global.s32 	%rd85, [%rd106+-4];
	add.s64 	%rd86, %rd84, %rd85;
	st.global.u64 	[%rd104+-16], %rd86;
	ld.global.s32 	%rd87, [%rd106];
	add.s64 	%rd88, %rd86, %rd87;
	st.global.u64 	[%rd104+-8], %rd88;
	ld.global.s32 	%rd89, [%rd106+4];
	add.s64 	%rd108, %rd88, %rd89;
	st.global.u64 	[%rd104], %rd108;
	add.s64 	%rd106, %rd106, 16;
	add.s64 	%rd105, %rd105, -4;
	add.s64 	%rd104, %rd104, 32;
	setp.ne.s64 	%p13, %rd105, 0;
	@%p13 bra 	$L__BB0_17;
$L__BB0_18:
	shl.b64 	%rd90, %rd109, 3;
	add.s64 	%rd91, %rd90, %rd4;
	add.s64 	%rd112, %rd91, 8;
	shl.b64 	%rd92, %rd109, 2;
	add.s64 	%rd111, %rd1, %rd92;
	and.b64  	%rd110, %rd12, 3;
$L__BB0_19:
	.pragma "nounroll";
	ld.global.s32 	%rd93, [%rd111];
	add.s64 	%rd108, %rd108, %rd93;
	st.global.u64 	[%rd112], %rd108;
	add.s64 	%rd112, %rd112, 8;
	add.s64 	%rd111, %rd111, 4;
	add.s64 	%rd110, %rd110, -1;
	setp.ne.s64 	%p14, %rd110, 0;
	@%p14 bra 	$L__BB0_19;
	mov.b64 	%rd95, 4607182418800017408;
	st.global.u64 	[%rd3], %rd95;
	max.s64 	%rd96, %rd5, 3;
	add.s64 	%rd37, %rd96, -2;
	and.b64  	%rd118, %rd37, 3;
	setp.eq.s64 	%p15, %rd57, 1;
	mov.b64 	%rd117, 0;
	@%p15 bra 	$L__BB0_23;
	and.b64  	%rd117, %rd37, 9223372036854775804;
	ld.global.f64 	%fd128, [%rd2];
	add.s64 	%rd115, %rd2, 16;
	add.s64 	%rd114, %rd3, 32;
	mov.u64 	%rd116, %rd117;
$L__BB0_22:
	ld.global.f64 	%fd110, [%rd115+-8];
	add.f64 	%fd111, %fd128, %fd110;
	mul.f64 	%fd112, %fd111, 0d3FE0000000000000;
	st.global.f64 	[%rd114+-24], %fd112;
	ld.global.f64 	%fd113, [%rd115];
	add.f64 	%fd114, %fd110, %fd113;
	mul.f64 	%fd115, %fd114, 0d3FE0000000000000;
	st.global.f64 	[%rd114+-16], %fd115;
	ld.global.f64 	%fd116, [%rd115+8];
	add.f64 	%fd117, %fd113, %fd116;
	mul.f64 	%fd118, %fd117, 0d3FE0000000000000;
	st.global.f64 	[%rd114+-8], %fd118;
	ld.global.f64 	%fd128, [%rd115+16];
	add.f64 	%fd119, %fd116, %fd128;
	mul.f64 	%fd120, %fd119, 0d3FE0000000000000;
	st.global.f64 	[%rd114], %fd120;
	add.s64 	%rd116, %rd116, -4;
	add.s64 	%rd115, %rd115, 32;
	add.s64 	%rd114, %rd114, 32;
	setp.ne.s64 	%p16, %rd116, 0;
	@%p16 bra 	$L__BB0_22;
$L__BB0_23:
	setp.eq.s64 	%p17, %rd118, 0;
	@%p17 bra 	$L__BB0_27;
	shl.b64 	%rd97, %rd117, 3;
	add.s64 	%rd98, %rd2, %rd97;
	ld.global.f64 	%fd129, [%rd98];
	add.s64 	%rd99, %rd97, 8;
	add.s64 	%rd120, %rd3, %rd99;
	add.s64 	%rd119, %rd2, %rd99;
$L__BB0_25:
	.pragma "nounroll";
	ld.global.f64 	%fd25, [%rd119];
	add.f64 	%fd121, %fd129, %fd25;
	mul.f64 	%fd122, %fd121, 0d3FE0000000000000;
	st.global.f64 	[%rd120], %fd122;
	add.s64 	%rd120, %rd120, 8;
	add.s64 	%rd119, %rd119, 8;
	add.s64 	%rd118, %rd118, -1;
	setp.eq.s64 	%p18, %rd118, 0;
	mov.f64 	%fd129, %fd25;
	@%p18 bra 	$L__BB0_27;
	bra.uni 	$L__BB0_25;
$L__BB0_26:
	mov.b64 	%rd79, 4607182418800017408;
	st.global.u64 	[%rd3], %rd79;
$L__BB0_27:
	shl.b64 	%rd100, %rd5, 3;
	add.s64 	%rd101, %rd3, %rd100;
	mov.b64 	%rd102, -4616189618054758400;
	st.global.u64 	[%rd101+-8], %rd102;
$L__BB0_28:
	ret;

}


// ===== COMPILED SASS (sm_100) =====

	.target	sm_100

	.elftype	@"ET_EXEC"


//--------------------- .note.nv.tkinfo           --------------------------
	.section	.note.nv.tkinfo,"",@"SHT_NOTE"
	.sectionflags	@"SHF_NOTE_NV_TKINFO"
	.tkinfo
        /*0018*/ 	.word	0x00000002
        /*0030*/ 	.string	""
        /*0030*/ 	.string	"ptxas"
        /*0030*/ 	.string	"Cuda compilation tools, release 13.0, V13.0.88"
        /*0030*/ 	.string	"Build cuda_13.0.r13.0/compiler.36424714_0"
        /*0030*/ 	.string	"-arch sm_100 -m 64 "



//--------------------- .note.nv.cuinfo           --------------------------
	.section	.note.nv.cuinfo,"",@"SHT_NOTE"
	.sectionflags	@"SHF_NOTE_NV_CUINFO"
        /*0018*/ 	.short	0x0002
        /*001a*/ 	.short	0x0064
        /*001c*/ 	.short	0x0082
	.zero		2


//--------------------- .nv.info                  --------------------------
	.section	.nv.info,"",@"SHT_CUDA_INFO"
	.align	4


	//----- nvinfo : EIATTR_REGCOUNT
	.align		4
        /*0000*/ 	.byte	0x04, 0x2f
        /*0002*/ 	.short	(.L_1 - .L_0)
	.align		4
.L_0:
        /*0004*/ 	.word	index@(build_ring_tables)
        /*0008*/ 	.word	0x00000027


	//----- nvinfo : EIATTR_FRAME_SIZE
	.align		4
.L_1:
        /*000c*/ 	.byte	0x04, 0x11
        /*000e*/ 	.short	(.L_3 - .L_2)
	.align		4
.L_2:
        /*0010*/ 	.word	index@($__internal_0_$__cuda_sm20_div_rn_f64_full)
        /*0014*/ 	.word	0x00000000


	//----- nvinfo : EIATTR_FRAME_SIZE
	.align		4
.L_3:
        /*0018*/ 	.byte	0x04, 0x11
        /*001a*/ 	.short	(.L_5 - .L_4)
	.align		4
.L_4:
        /*001c*/ 	.word	index@(build_ring_tables)
        /*0020*/ 	.word	0x00000000


	//----- nvinfo : EIATTR_MIN_STACK_SIZE
	.align		4
.L_5:
        /*0024*/ 	.byte	0x04, 0x12
        /*0026*/ 	.short	(.L_7 - .L_6)
	.align		4
.L_6:
        /*0028*/ 	.word	index@(build_ring_tables)
        /*002c*/ 	.word	0x00000000
.L_7:


//--------------------- .nv.compat                --------------------------
	.section	.nv.compat,"",@"SHT_CUDA_COMPAT_INFO"
	.align	4
        /*0000*/ 	.byte	0x02, 0x09, 0x00, 0x00, 0x02, 0x02, 0x01, 0x00, 0x02, 0x05, 0x05, 0x00, 0x03, 0x07, 0x01, 0x01
        /*0010*/ 	.byte	0x02, 0x03, 0x00, 0x00, 0x02, 0x06, 0x01, 0x00, 0x04, 0x0b, 0x08, 0x00, 0x01, 0x00, 0x00, 0x00
        /*0020*/ 	.byte	0x00, 0x00, 0x00, 0x00


//--------------------- .nv.info.build_ring_tables --------------------------
	.section	.nv.info.build_ring_tables,"",@"SHT_CUDA_INFO"
	.sectionflags	@""
	.align	4


	//----- nvinfo : EIATTR_CUDA_API_VERSION
	.align		4
        /*0000*/ 	.byte	0x04, 0x37
        /*0002*/ 	.short	(.L_9 - .L_8)
.L_8:
        /*0004*/ 	.word	0x00000082


	//----- nvinfo : EIATTR_KPARAM_INFO
	.align		4
.L_9:
        /*0008*/ 	.byte	0x04, 0x17
        /*000a*/ 	.short	(.L_11 - .L_10)
.L_10:
        /*000c*/ 	.word	0x00000000
        /*0010*/ 	.short	0x0006
        /*0012*/ 	.short	0x0030
        /*0014*/ 	.byte	0x00, 0xf5, 0x21, 0x00


	//----- nvinfo : EIATTR_KPARAM_INFO
	.align		4
.L_11:
        /*0018*/ 	.byte	0x04, 0x17
        /*001a*/ 	.short	(.L_13 - .L_12)
.L_12:
        /*001c*/ 	.word	0x00000000
        /*0020*/ 	.short	0x0005
        /*0022*/ 	.short	0x0028
        /*0024*/ 	.byte	0x00, 0xf5, 0x21, 0x00


	//----- nvinfo : EIATTR_KPARAM_INFO
	.align		4
.L_13:
        /*0028*/ 	.byte	0x04, 0x17
        /*002a*/ 	.short	(.L_15 - .L_14)
.L_14:
        /*002c*/ 	.word	0x00000000
        /*0030*/ 	.short	0x0004
        /*0032*/ 	.short	0x0020
        /*0034*/ 	.byte	0x00, 0xf5, 0x21, 0x00


	//----- nvinfo : EIATTR_KPARAM_INFO
	.align		4
.L_15:
        /*0038*/ 	.byte	0x04, 0x17
        /*003a*/ 	.short	(.L_17 - .L_16)
.L_16:
        /*003c*/ 	.word	0x00000000
        /*0040*/ 	.short	0x0003
        /*0042*/ 	.short	0x0018
        /*0044*/ 	.byte	0x00, 0xf5, 0x21, 0x00


	//----- nvinfo : EIATTR_KPARAM_INFO
	.align		4
.L_17:
        /*0048*/ 	.byte	0x04, 0x17
        /*004a*/ 	.short	(.L_19 - .L_18)
.L_18:
        /*004c*/ 	.word	0x00000000
        /*0050*/ 	.short	0x0002
        /*0052*/ 	.short	0x0010
        /*0054*/ 	.byte	0x00, 0xf5, 0x21, 0x00


	//----- nvinfo : EIATTR_KPARAM_INFO
	.align		4
.L_19:
        /*0058*/ 	.byte	0x04, 0x17
        /*005a*/ 	.short	(.L_21 - .L_20)
.L_20:
        /*005c*/ 	.word	0x00000000
        /*0060*/ 	.short	0x0001
        /*0062*/ 	.short	0x0008
        /*0064*/ 	.byte	0x00, 0xf5, 0x21, 0x00


	//----- nvinfo : EIATTR_KPARAM_INFO
	.align		4
.L_21:
        /*0068*/ 	.byte	0x04, 0x17
        /*006a*/ 	.short	(.L_23 - .L_22)
.L_22:
        /*006c*/ 	.word	0x00000000
        /*0070*/ 	.short	0x0000
        /*0072*/ 	.short	0x0000
        /*0074*/ 	.byte	0x00, 0xf0, 0x21, 0x00


	//----- nvinfo : EIATTR_SPARSE_MMA_MASK
	.align		4
.L_23:
        /*0078*/ 	.byte	0x03, 0x50
        /*007a*/ 	.short	0x0000


	//----- nvinfo : EIATTR_MAXREG_COUNT
	.align		4
        /*007c*/ 	.byte	0x03, 0x1b
        /*007e*/ 	.short	0x00ff


	//----- nvinfo : EIATTR_MERCURY_ISA_VERSION
	.align		4
        /*0080*/ 	.byte	0x03, 0x5f
        /*0082*/ 	.short	0x0101


	//----- nvinfo : EIATTR_VRC_CTA_INIT_COUNT
	.align		4
        /*0084*/ 	.byte	0x02, 0x4a
	.zero		1
	.zero		1


	//----- nvinfo : EIATTR_EXIT_INSTR_OFFSETS
	.align		4
        /*0088*/ 	.byte	0x04, 0x1c
        /*008a*/ 	.short	(.L_25 - .L_24)


	//   ....[0]....
.L_24:
        /*008c*/ 	.word	0x00001810


	//   ....[1]....
        /*0090*/ 	.word	0x000036b0


	//----- nvinfo : EIATTR_CRS_STACK_SIZE
	.align		4
.L_25:
        /*0094*/ 	.byte	0x04, 0x1e
        /*0096*/ 	.short	(.L_27 - .L_26)
.L_26:
        /*0098*/ 	.word	0x00000000


	//----- nvinfo : EIATTR_CBANK_PARAM_SIZE
	.align		4
.L_27:
        /*009c*/ 	.byte	0x03, 0x19
        /*009e*/ 	.short	0x0038


	//----- nvinfo : EIATTR_PARAM_CBANK
	.align		4
        /*00a0*/ 	.byte	0x04, 0x0a
        /*00a2*/ 	.short	(.L_29 - .L_28)
	.align		4
.L_28:
        /*00a4*/ 	.word	index@(.nv.constant0.build_ring_tables)
        /*00a8*/ 	.short	0x0380
        /*00aa*/ 	.short	0x0038


	//----- nvinfo : EIATTR_SW_WAR
	.align		4
.L_29:
        /*00ac*/ 	.byte	0x04, 0x36
        /*00ae*/ 	.short	(.L_31 - .L_30)
.L_30:
        /*00b0*/ 	.word	0x00000008
.L_31:


//--------------------- .nv.callgraph             --------------------------
	.section	.nv.callgraph,"",@"SHT_CUDA_CALLGRAPH"
	.align	4
	.sectionentsize	8
	.align		4
        /*0000*/ 	.word	0x00000000
	.align		4
        /*0004*/ 	.word	0xffffffff
	.align		4
        /*0008*/ 	.word	0x00000000
	.align		4
        /*000c*/ 	.word	0xfffffffe
	.align		4
        /*0010*/ 	.word	0x00000000
	.align		4
        /*0014*/ 	.word	0xfffffffd
	.align		4
        /*0018*/ 	.word	0x00000000
	.align		4
        /*001c*/ 	.word	0xfffffffc


//--------------------- .text.build_ring_tables   --------------------------
	.section	.text.build_ring_tables,"ax",@progbits
	.align	128
        .global         build_ring_tables
        .type           build_ring_tables,@function
        .size           build_ring_tables,(.L_x_50 - build_ring_tables)
        .other          build_ring_tables,@"STO_CUDA_ENTRY STV_DEFAULT"
build_ring_tables:
.text.build_ring_tables:
[----:B------:R-:W-:Y:S01]  /*0000*/  LDC R1, c[0x0][0x37c] ;  /* 0x0000df00ff017b82 */ /* 0x000fe20000000800 */
[----:B------:R-:W0:Y:S07]  /*0010*/  S2R R3, SR_TID.X ;  /* 0x0000000000037919 */ /* 0x000e2e0000002100 */
[----:B------:R-:W0:Y:S01]  /*0020*/  S2UR UR4, SR_CTAID.X ;  /* 0x00000000000479c3 */ /* 0x000e220000002500 */
[----:B------:R-:W1:Y:S01]  /*0030*/  LDCU.64 UR10, c[0x0][0x358] ;  /* 0x00006b00ff0a77ac */ /* 0x000e620008000a00 */
[----:B------:R-:W-:Y:S01]  /*0040*/  BSSY.RECONVERGENT B0, `(.L_x_0) ;  /* 0x000017b000007945 */ /* 0x000fe20003800200 */
[----:B------:R-:W2:Y:S05]  /*0050*/  LDCU.64 UR16, c[0x0][0x388] ;  /* 0x00007100ff1077ac */ /* 0x000eaa0008000a00 */
[----:B------:R-:W0:Y:S01]  /*0060*/  LDC R32, c[0x0][0x360] ;  /* 0x0000d800ff207b82 */ /* 0x000e220000000800 */
[----:B------:R-:W3:Y:S01]  /*0070*/  LDCU.64 UR18, c[0x0][0x3a0] ;  /* 0x00007400ff1277ac */ /* 0x000ee20008000a00 */
[----:B------:R-:W4:Y:S06]  /*0080*/  LDCU.128 UR12, c[0x0][0x390] ;  /* 0x00007200ff0c77ac */ /* 0x000f2c0008000c00 */
[----:B------:R-:W5:Y:S01]  /*0090*/  LDC.64 R4, c[0x0][0x380] ;  /* 0x0000e000ff047b82 */ /* 0x000f620000000a00 */
[----:B0-----:R-:W-:-:S04]  /*00a0*/  IMAD R6, R32, UR4, R3 ;  /* 0x0000000420067c24 */ /* 0x001fc8000f8e0203 */
[----:B------:R-:W-:Y:S02]  /*00b0*/  VIADD R9, R6, 0x1 ;  /* 0x0000000106097836 */ /* 0x000fe40000000000 */
[C---:B-----5:R-:W-:Y:S01]  /*00c0*/  IMAD.SHL.U32 R7, R4.reuse, 0x4, RZ ;  /* 0x0000000404077824 */ /* 0x060fe200078e00ff */
[----:B------:R-:W-:Y:S02]  /*00d0*/  SHF.L.U64.HI R8, R4, 0x2, R5 ;  /* 0x0000000204087819 */ /* 0x000fe40000010205 */
[----:B------:R-:W-:Y:S02]  /*00e0*/  SHF.R.S32.HI R13, RZ, 0x1f, R9 ;  /* 0x0000001fff0d7819 */ /* 0x000fe40000011409 */
[----:B------:R-:W-:-:S04]  /*00f0*/  ISETP.GT.U32.AND P0, PT, R7, R9, PT ;  /* 0x000000090700720c */ /* 0x000fc80003f04070 */
[----:B------:R-:W-:-:S13]  /*0100*/  ISETP.GT.AND.EX P0, PT, R8, R13, PT, P0 ;  /* 0x0000000d0800720c */ /* 0x000fda0003f04300 */
[----:B-1234-:R-:W-:Y:S05]  /*0110*/  @!P0 BRA `(.L_x_1) ;  /* 0x0000001400b48947 */ /* 0x01efea0003800000 */
[----:B------:R-:W0:Y:S01]  /*0120*/  LDCU.64 UR4, c[0x0][0x380] ;  /* 0x00007000ff0477ac */ /* 0x000e220008000a00 */
[----:B------:R-:W-:Y:S01]  /*0130*/  IMAD.MOV.U32 R2, RZ, RZ, 0x1 ;  /* 0x00000001ff027424 */ /* 0x000fe200078e00ff */
[----:B0-----:R-:W0:Y:S02]  /*0140*/  I2F.F64.S64 R20, UR4 ;  /* 0x0000000400147d12 */ /* 0x001e240008301c00 */
[----:B0-----:R-:W-:-:S06]  /*0150*/  DMUL R20, R20, 3 ;  /* 0x4008000014147828 */ /* 0x001fcc0000000000 */
[----:B------:R-:W0:Y:S02]  /*0160*/  MUFU.RCP64H R3, R21 ;  /* 0x0000001500037308 */ /* 0x000e240000001800 */
[----:B0-----:R-:W-:-:S08]  /*0170*/  DFMA R4, -R20, R2, 1 ;  /* 0x3ff000001404742b */ /* 0x001fd00000000102 */
[----:B------:R-:W-:-:S08]  /*0180*/  DFMA R4, R4, R4, R4 ;  /* 0x000000040404722b */ /* 0x000fd00000000004 */
[----:B------:R-:W-:-:S08]  /*0190*/  DFMA R4, R2, R4, R2 ;  /* 0x000000040204722b */ /* 0x000fd00000000002 */
[----:B------:R-:W-:-:S08]  /*01a0*/  DFMA R2, -R20, R4, 1 ;  /* 0x3ff000001402742b */ /* 0x000fd00000000104 */
[----:B------:R-:W-:-:S08]  /*01b0*/  DFMA R2, R4, R2, R4 ;  /* 0x000000020402722b */ /* 0x000fd00000000004 */
[----:B------:R-:W-:-:S08]  /*01c0*/  DMUL R4, R2, 2 ;  /* 0x4000000002047828 */ /* 0x000fd00000000000 */
[----:B------:R-:W-:-:S08]  /*01d0*/  DFMA R10, -R20, R4, 2 ;  /* 0x40000000140a742b */ /* 0x000fd00000000104 */
[----:B------:R-:W-:Y:S01]  /*01e0*/  DFMA R4, R2, R10, R4 ;  /* 0x0000000a0204722b */ /* 0x000fe20000000004 */
[----:B------:R-:W-:-:S09]  /*01f0*/  IMAD.MOV.U32 R10, RZ, RZ, R13 ;  /* 0x000000ffff0a7224 */ /* 0x000fd200078e000d */
[----:B------:R-:W-:-:S05]  /*0200*/  FFMA R0, RZ, R21, R5 ;  /* 0x00000015ff007223 */ /* 0x000fca0000000005 */
[----:B------:R-:W-:-:S13]  /*0210*/  FSETP.GT.AND P0, PT, |R0|, 1.469367938527859385e-39, PT ;  /* 0x001000000000780b */ /* 0x000fda0003f04200 */
[----:B------:R-:W-:Y:S05]  /*0220*/  @P0 BRA `(.L_x_2) ;  /* 0x0000000000180947 */ /* 0x000fea0003800000 */
[----:B------:R-:W-:Y:S01]  /*0230*/  IMAD.MOV.U32 R22, RZ, RZ, RZ ;  /* 0x000000ffff167224 */ /* 0x000fe200078e00ff */
[----:B------:R-:W-:Y:S01]  /*0240*/  MOV R0, 0x270 ;  /* 0x0000027000007802 */ /* 0x000fe20000000f00 */
[----:B------:R-:W-:-:S07]  /*0250*/  IMAD.MOV.U32 R23, RZ, RZ, 0x40000000 ;  /* 0x40000000ff177424 */ /* 0x000fce00078e00ff */
[----:B------:R-:W-:Y:S05]  /*0260*/  CALL.REL.NOINC `($__internal_0_$__cuda_sm20_div_rn_f64_full) ;  /* 0x0000003400147944 */ /* 0x000fea0003c00000 */
[----:B------:R-:W-:Y:S02]  /*0270*/  IMAD.MOV.U32 R4, RZ, RZ, R26 ;  /* 0x000000ffff047224 */ /* 0x000fe400078e001a */
[----:B------:R-:W-:-:S07]  /*0280*/  IMAD.MOV.U32 R5, RZ, RZ, R27 ;  /* 0x000000ffff057224 */ /* 0x000fce00078e001b */
.L_x_2:
[----:B------:R-:W0:Y:S01]  /*0290*/  LDCU UR4, c[0x0][0x380] ;  /* 0x00007000ff0477ac */ /* 0x000e220008000800 */
[----:B------:R-:W-:Y:S01]  /*02a0*/  IMAD.MOV.U32 R2, RZ, RZ, 0x1 ;  /* 0x00000001ff027424 */ /* 0x000fe200078e00ff */
[----:B------:R-:W-:Y:S01]  /*02b0*/  UMOV UR5, 0x401921fb ;  /* 0x401921fb00057882 */ /* 0x000fe20000000000 */
[----:B0-----:R-:W-:-:S06]  /*02c0*/  USHF.L.U32 UR4, UR4, 0x2, URZ ;  /* 0x0000000204047899 */ /* 0x001fcc00080006ff */
[----:B------:R-:W-:Y:S01]  /*02d0*/  IMAD.U32 R7, RZ, RZ, UR4 ;  /* 0x00000004ff077e24 */ /* 0x000fe2000f8e00ff */
[----:B------:R-:W-:-:S03]  /*02e0*/  UMOV UR4, 0x54442d18 ;  /* 0x54442d1800047882 */ /* 0x000fc60000000000 */
[----:B------:R-:W0:Y:S08]  /*02f0*/  I2F.F64 R20, R7 ;  /* 0x0000000700147312 */ /* 0x000e300000201c00 */
[----:B0-----:R-:W0:Y:S02]  /*0300*/  MUFU.RCP64H R3, R21 ;  /* 0x0000001500037308 */ /* 0x001e240000001800 */
[----:B0-----:R-:W-:-:S08]  /*0310*/  DFMA R12, -R20, R2, 1 ;  /* 0x3ff00000140c742b */ /* 0x001fd00000000102 */
[----:B------:R-:W-:-:S08]  /*0320*/  DFMA R12, R12, R12, R12 ;  /* 0x0000000c0c0c722b */ /* 0x000fd0000000000c */
[----:B------:R-:W-:-:S08]  /*0330*/  DFMA R12, R2, R12, R2 ;  /* 0x0000000c020c722b */ /* 0x000fd00000000002 */
[----:B------:R-:W-:-:S08]  /*0340*/  DFMA R2, -R20, R12, 1 ;  /* 0x3ff000001402742b */ /* 0x000fd0000000010c */
[----:B------:R-:W-:-:S08]  /*0350*/  DFMA R2, R12, R2, R12 ;  /* 0x000000020c02722b */ /* 0x000fd0000000000c */
[----:B------:R-:W-:-:S08]  /*0360*/  DMUL R12, R2, UR4 ;  /* 0x00000004020c7c28 */ /* 0x000fd00008000000 */
[----:B------:R-:W-:-:S08]  /*0370*/  DFMA R14, -R20, R12, UR4 ;  /* 0x00000004140e7e2b */ /* 0x000fd0000800010c */
[----:B------:R-:W-:-:S10]  /*0380*/  DFMA R2, R2, R14, R12 ;  /* 0x0000000e0202722b */ /* 0x000fd4000000000c */
[----:B------:R-:W-:-:S05]  /*0390*/  FFMA R0, RZ, R21, R3 ;  /* 0x00000015ff007223 */ /* 0x000fca0000000003 */
[----:B------:R-:W-:-:S13]  /*03a0*/  FSETP.GT.AND P0, PT, |R0|, 1.469367938527859385e-39, PT ;  /* 0x001000000000780b */ /* 0x000fda0003f04200 */
[----:B------:R-:W-:Y:S05]  /*03b0*/  @P0 BRA `(.L_x_3) ;  /* 0x0000000000180947 */ /* 0x000fea0003800000 */
[----:B------:R-:W-:Y:S01]  /*03c0*/  IMAD.MOV.U32 R22, RZ, RZ, 0x54442d18 ;  /* 0x54442d18ff167424 */ /* 0x000fe200078e00ff */
[----:B------:R-:W-:Y:S01]  /*03d0*/  MOV R0, 0x400 ;  /* 0x0000040000007802 */ /* 0x000fe20000000f00 */
[----:B------:R-:W-:-:S07]  /*03e0*/  IMAD.MOV.U32 R23, RZ, RZ, 0x401921fb ;  /* 0x401921fbff177424 */ /* 0x000fce00078e00ff */
[----:B------:R-:W-:Y:S05]  /*03f0*/  CALL.REL.NOINC `($__internal_0_$__cuda_sm20_div_rn_f64_full) ;  /* 0x0000003000b07944 */ /* 0x000fea0003c00000 */
[----:B------:R-:W-:Y:S02]  /*0400*/  IMAD.MOV.U32 R2, RZ, RZ, R26 ;  /* 0x000000ffff027224 */ /* 0x000fe400078e001a */
[----:B------:R-:W-:-:S07]  /*0410*/  IMAD.MOV.U32 R3, RZ, RZ, R27 ;  /* 0x000000ffff037224 */ /* 0x000fce00078e001b */
.L_x_3:
[----:B------:R-:W0:Y:S02]  /*0420*/  LDCU.64 UR8, c[0x0][0x380] ;  /* 0x00007000ff0877ac */ /* 0x000e240008000a00 */
[----:B0-----:R-:W-:Y:S02]  /*0430*/  UIMAD UR6, UR9, UR8, URZ ;  /* 0x00000008090672a4 */ /* 0x001fe4000f8e02ff */
[----:B------:R-:W-:Y:S02]  /*0440*/  UIMAD.WIDE.U32 UR4, UR8, UR8, URZ ;  /* 0x00000008080472a5 */ /* 0x000fe4000f8e00ff */
[----:B------:R-:W-:-:S04]  /*0450*/  UIMAD UR6, UR8, UR9, UR6 ;  /* 0x00000009080672a4 */ /* 0x000fc8000f8e0206 */
[----:B------:R-:W-:-:S09]  /*0460*/  UIADD3 UR5, UPT, UPT, UR5, UR6, URZ ;  /* 0x0000000605057290 */ /* 0x000fd2000fffe0ff */
[----:B------:R-:W0:Y:S01]  /*0470*/  I2F.F64.U64 R12, UR4 ;  /* 0x00000004000c7d12 */ /* 0x000e220008301800 */
[----:B------:R-:W1:Y:S01]  /*0480*/  LDCU UR4, c[0x0][0x370] ;  /* 0x00006e00ff0477ac */ /* 0x000e620008000800 */
[----:B0-----:R-:W-:Y:S01]  /*0490*/  DMUL R12, R12, 3 ;  /* 0x400800000c0c7828 */ /* 0x001fe20000000000 */
[----:B-1----:R-:W-:-:S10]  /*04a0*/  IMAD R32, R32, UR4, RZ ;  /* 0x0000000420207c24 */ /* 0x002fd4000f8e02ff */
.L_x_18:
[----:B------:R-:W0:Y:S01]  /*04b0*/  LDC.64 R20, c[0x0][0x380] ;  /* 0x0000e000ff147b82 */ /* 0x000e220000000a00 */
[----:B------:R-:W-:Y:S01]  /*04c0*/  BSSY.RECONVERGENT B1, `(.L_x_4) ;  /* 0x000008f000017945 */ /* 0x000fe20003800200 */
[----:B------:R-:W-:Y:S02]  /*04d0*/  IMAD.MOV.U32 R16, RZ, RZ, 0x0 ;  /* 0x00000000ff107424 */ /* 0x000fe400078e00ff */
[----:B------:R-:W-:Y:S02]  /*04e0*/  IMAD.MOV.U32 R17, RZ, RZ, 0x3fe00000 ;  /* 0x3fe00000ff117424 */ /* 0x000fe400078e00ff */
[----:B------:R-:W-:Y:S02]  /*04f0*/  IMAD.MOV.U32 R14, RZ, RZ, 0x0 ;  /* 0x00000000ff0e7424 */ /* 0x000fe400078e00ff */
[----:B------:R-:W-:Y:S01]  /*0500*/  IMAD.MOV.U32 R15, RZ, RZ, 0x3fe00000 ;  /* 0x3fe00000ff0f7424 */ /* 0x000fe200078e00ff */
[----:B0-----:R-:W-:-:S04]  /*0510*/  ISETP.GE.U32.AND P0, PT, R9, R20, PT ;  /* 0x000000140900720c */ /* 0x001fc80003f06070 */
[----:B------:R-:W-:-:S13]  /*0520*/  ISETP.GE.AND.EX P0, PT, R10, R21, PT, P0 ;  /* 0x000000150a00720c */ /* 0x000fda0003f06300 */
[----:B------:R-:W-:Y:S05]  /*0530*/  @P0 BRA `(.L_x_5) ;  /* 0x0000000000e40947 */ /* 0x000fea0003800000 */
[----:B------:R-:W0:Y:S01]  /*0540*/  MUFU.RCP64H R17, R13 ;  /* 0x0000000d00117308 */ /* 0x000e220000001800 */
[----:B------:R-:W-:Y:S01]  /*0550*/  IMAD.MOV.U32 R16, RZ, RZ, 0x1 ;  /* 0x00000001ff107424 */ /* 0x000fe200078e00ff */
[----:B------:R-:W-:Y:S01]  /*0560*/  BSSY.RECONVERGENT B2, `(.L_x_6) ;  /* 0x000001b000027945 */ /* 0x000fe20003800200 */
[-C--:B------:R-:W-:Y:S02]  /*0570*/  IMAD R0, R10, R9.reuse, RZ ;  /* 0x000000090a007224 */ /* 0x080fe400078e02ff */
[----:B------:R-:W-:-:S04]  /*0580*/  IMAD.WIDE.U32 R20, R9, R9, RZ ;  /* 0x0000000909147225 */ /* 0x000fc800078e00ff */
[----:B------:R-:W-:Y:S01]  /*0590*/  IMAD R11, R9, R10, R0 ;  /* 0x0000000a090b7224 */ /* 0x000fe200078e0200 */
[----:B0-----:R-:W-:-:S08]  /*05a0*/  DFMA R18, -R12, R16, 1 ;  /* 0x3ff000000c12742b */ /* 0x001fd00000000110 */
[----:B------:R-:W-:-:S08]  /*05b0*/  DFMA R18, R18, R18, R18 ;  /* 0x000000121212722b */ /* 0x000fd00000000012 */
[----:B------:R-:W-:Y:S01]  /*05c0*/  DFMA R16, R16, R18, R16 ;  /* 0x000000121010722b */ /* 0x000fe20000000010 */
[----:B------:R-:W-:Y:S02]  /*05d0*/  IMAD.IADD R19, R21, 0x1, R11 ;  /* 0x0000000115137824 */ /* 0x000fe400078e020b */
[----:B------:R-:W-:-:S05]  /*05e0*/  IMAD.MOV.U32 R18, RZ, RZ, R20 ;  /* 0x000000ffff127224 */ /* 0x000fca00078e0014 */
[----:B------:R-:W-:Y:S01]  /*05f0*/  DFMA R20, -R12, R16, 1 ;  /* 0x3ff000000c14742b */ /* 0x000fe20000000110 */
[----:B------:R-:W0:Y:S07]  /*0600*/  I2F.F64.U64 R18, R18 ;  /* 0x0000001200127312 */ /* 0x000e2e0000301800 */
[----:B------:R-:W-:-:S08]  /*0610*/  DFMA R16, R16, R20, R16 ;  /* 0x000000141010722b */ /* 0x000fd00000000010 */
[----:B0-----:R-:W-:Y:S01]  /*0620*/  DMUL R20, R18, R16 ;  /* 0x0000001012147228 */ /* 0x001fe20000000000 */
[----:B------:R-:W-:-:S07]  /*0630*/  FSETP.GEU.AND P1, PT, |R19|, 6.5827683646048100446e-37, PT ;  /* 0x036000001300780b */ /* 0x000fce0003f2e200 */
[----:B------:R-:W-:-:S08]  /*0640*/  DFMA R22, -R12, R20, R18 ;  /* 0x000000140c16722b */ /* 0x000fd00000000112 */
[----:B------:R-:W-:-:S10]  /*0650*/  DFMA R16, R16, R22, R20 ;  /* 0x000000161010722b */ /* 0x000fd40000000014 */
[----:B------:R-:W-:-:S05]  /*0660*/  FFMA R0, RZ, R13, R17 ;  /* 0x0000000dff007223 */ /* 0x000fca0000000011 */
[----:B------:R-:W-:-:S13]  /*0670*/  FSETP.GT.AND P0, PT, |R0|, 1.469367938527859385e-39, PT ;  /* 0x001000000000780b */ /* 0x000fda0003f04200 */
[----:B------:R-:W-:Y:S05]  /*0680*/  @P0 BRA P1, `(.L_x_7) ;  /* 0x0000000000200947 */ /* 0x000fea0000800000 */
[----:B------:R-:W-:Y:S01]  /*0690*/  IMAD.MOV.U32 R22, RZ, RZ, R18 ;  /* 0x000000ffff167224 */ /* 0x000fe200078e0012 */
[----:B------:R-:W-:Y:S01]  /*06a0*/  MOV R0, 0x6f0 ;  /* 0x000006f000007802 */ /* 0x000fe20000000f00 */
[----:B------:R-:W-:Y:S02]  /*06b0*/  IMAD.MOV.U32 R23, RZ, RZ, R19 ;  /* 0x000000ffff177224 */ /* 0x000fe400078e0013 */
[----:B------:R-:W-:Y:S02]  /*06c0*/  IMAD.MOV.U32 R20, RZ, RZ, R12 ;  /* 0x000000ffff147224 */ /* 0x000fe400078e000c */
[----:B------:R-:W-:-:S07]  /*06d0*/  IMAD.MOV.U32 R21, RZ, RZ, R13 ;  /* 0x000000ffff157224 */ /* 0x000fce00078e000d */
[----:B------:R-:W-:Y:S05]  /*06e0*/  CALL.REL.NOINC `($__internal_0_$__cuda_sm20_div_rn_f64_full) ;  /* 0x0000002c00f47944 */ /* 0x000fea0003c00000 */
[----:B------:R-:W-:Y:S02]  /*06f0*/  IMAD.MOV.U32 R16, RZ, RZ, R26 ;  /* 0x000000ffff107224 */ /* 0x000fe400078e001a */
[----:B------:R-:W-:-:S07]  /*0700*/  IMAD.MOV.U32 R17, RZ, RZ, R27 ;  /* 0x000000ffff117224 */ /* 0x000fce00078e001b */
.L_x_7:
[----:B------:R-:W-:Y:S05]  /*0710*/  BSYNC.RECONVERGENT B2 ;  /* 0x0000000000027941 */ /* 0x000fea0003800200 */
.L_x_6:
[----:B------:R-:W-:Y:S01]  /*0720*/  IMAD.SHL.U32 R11, R9, 0x4, RZ ;  /* 0x00000004090b7824 */ /* 0x000fe200078e00ff */
[----:B------:R-:W-:Y:S01]  /*0730*/  UMOV UR4, 0x54442d18 ;  /* 0x54442d1800047882 */ /* 0x000fe20000000000 */
[----:B------:R-:W-:Y:S01]  /*0740*/  IMAD.MOV.U32 R18, RZ, RZ, 0x1 ;  /* 0x00000001ff127424 */ /* 0x000fe200078e00ff */
[----:B------:R-:W-:Y:S01]  /*0750*/  UMOV UR5, 0x401921fb ;  /* 0x401921fb00057882 */ /* 0x000fe20000000000 */
[----:B------:R-:W0:Y:S01]  /*0760*/  I2F.F64 R20, R11 ;  /* 0x0000000b00147312 */ /* 0x000e220000201c00 */
[----:B------:R-:W-:Y:S01]  /*0770*/  BSSY.RECONVERGENT B2, `(.L_x_8) ;  /* 0x0000014000027945 */ /* 0x000fe20003800200 */
[----:B------:R-:W-:-:S06]  /*0780*/  DADD R16, -R16, 1 ;  /* 0x3ff0000010107429 */ /* 0x000fcc0000000100 */
        /* <DEDUP_REMOVED lines=18> */
.L_x_9:
[----:B------:R-:W-:Y:S05]  /*08b0*/  BSYNC.RECONVERGENT B2 ;  /* 0x0000000000027941 */ /* 0x000fea0003800200 */
.L_x_8:
[----:B------:R-:W-:Y:S05]  /*08c0*/  BRA `(.L_x_10) ;  /* 0x0000000400387947 */ /* 0x000fea0003800000 */
.L_x_5:
[----:B------:R-:W-:Y:S02]  /*08d0*/  IMAD R11, R21, 0x3, RZ ;  /* 0x00000003150b7824 */ /* 0x000fe400078e02ff */
[----:B------:R-:W-:-:S04]  /*08e0*/  IMAD.WIDE.U32 R18, R20, 0x3, RZ ;  /* 0x0000000314127825 */ /* 0x000fc800078e00ff */
[----:B------:R-:W-:Y:S01]  /*08f0*/  IMAD.IADD R11, R19, 0x1, R11 ;  /* 0x00000001130b7824 */ /* 0x000fe200078e020b */
[----:B------:R-:W-:-:S04]  /*0900*/  ISETP.GT.U32.AND P0, PT, R9, R18, PT ;  /* 0x000000120900720c */ /* 0x000fc80003f04070 */
[----:B------:R-:W-:-:S13]  /*0910*/  ISETP.GT.AND.EX P0, PT, R10, R11, PT, P0 ;  /* 0x0000000b0a00720c */ /* 0x000fda0003f04300 */
[----:B------:R-:W-:Y:S05]  /*0920*/  @P0 BRA `(.L_x_11) ;  /* 0x0000000000340947 */ /* 0x000fea0003800000 */
[----:B------:R-:W-:Y:S01]  /*0930*/  IMAD.IADD R0, R9, 0x1, -R20 ;  /* 0x0000000109007824 */ /* 0x000fe200078e0a14 */
[C---:B------:R-:W-:Y:S02]  /*0940*/  SHF.L.U64.HI R11, R20.reuse, 0x1, R21 ;  /* 0x00000001140b7819 */ /* 0x040fe40000010215 */
[----:B------:R-:W-:Y:S02]  /*0950*/  LEA R20, P0, R20, -R9, 0x1 ;  /* 0x8000000914147211 */ /* 0x000fe400078008ff */
[----:B------:R-:W-:-:S03]  /*0960*/  LOP3.LUT R0, R0, 0x1, RZ, 0xc0, !PT ;  /* 0x0000000100007812 */ /* 0x000fc600078ec0ff */
[----:B------:R-:W-:Y:S01]  /*0970*/  IMAD.X R21, R11, 0x1, ~R10, P0 ;  /* 0x000000010b157824 */ /* 0x000fe200000e0e0a */
[----:B------:R-:W0:Y:S01]  /*0980*/  I2F.F64.U32 R18, R0 ;  /* 0x0000000000127312 */ /* 0x000e220000201800 */
[----:B------:R-:W-:-:S07]  /*0990*/  IMAD.MOV.U32 R11, RZ, RZ, R7 ;  /* 0x000000ffff0b7224 */ /* 0x000fce00078e0007 */
[----:B------:R-:W1:Y:S01]  /*09a0*/  I2F.F64.S64 R14, R20 ;  /* 0x00000014000e7312 */ /* 0x000e620000301c00 */
[----:B0-----:R-:W-:Y:S02]  /*09b0*/  DFMA R18, R18, -R16, 1 ;  /* 0x3ff000001212742b */ /* 0x001fe40000000810 */
[----:B-1----:R-:W-:Y:S01]  /*09c0*/  DMUL R16, R14, R4 ;  /* 0x000000040e107228 */ /* 0x002fe20000000000 */
[----:B------:R-:W-:Y:S02]  /*09d0*/  IMAD.MOV.U32 R14, RZ, RZ, R2 ;  /* 0x000000ffff0e7224 */ /* 0x000fe400078e0002 */
[----:B------:R-:W-:Y:S01]  /*09e0*/  IMAD.MOV.U32 R15, RZ, RZ, R3 ;  /* 0x000000ffff0f7224 */ /* 0x000fe200078e0003 */
[----:B------:R-:W-:Y:S07]  /*09f0*/  BRA `(.L_x_10) ;  /* 0x0000000000ec7947 */ /* 0x000fee0003800000 */
.L_x_11:
[----:B------:R-:W0:Y:S01]  /*0a00*/  MUFU.RCP64H R19, R13 ;  /* 0x0000000d00137308 */ /* 0x000e220000001800 */
[----:B------:R-:W-:Y:S01]  /*0a10*/  IMAD.MOV.U32 R18, RZ, RZ, 0x1 ;  /* 0x00000001ff127424 */ /* 0x000fe200078e00ff */
[----:B------:R-:W-:Y:S01]  /*0a20*/  IADD3 R11, P0, PT, -R9, R7, RZ ;  /* 0x00000007090b7210 */ /* 0x000fe20007f1e1ff */
[----:B------:R-:W-:Y:S04]  /*0a30*/  BSSY.RECONVERGENT B2, `(.L_x_12) ;  /* 0x000001c000027945 */ /* 0x000fe80003800200 */
[----:B------:R-:W-:-:S04]  /*0a40*/  IMAD.X R0, R8, 0x1, ~R10, P0 ;  /* 0x0000000108007824 */ /* 0x000fc800000e0e0a */
[----:B------:R-:W-:-:S04]  /*0a50*/  IMAD R22, R0, R11, RZ ;  /* 0x0000000b00167224 */ /* 0x000fc800078e02ff */
[----:B------:R-:W-:Y:S01]  /*0a60*/  IMAD R23, R11, R0, R22 ;  /* 0x000000000b177224 */ /* 0x000fe200078e0216 */
[----:B0-----:R-:W-:-:S08]  /*0a70*/  DFMA R16, -R12, R18, 1 ;  /* 0x3ff000000c10742b */ /* 0x001fd00000000112 */
[----:B------:R-:W-:Y:S01]  /*0a80*/  DFMA R20, R16, R16, R16 ;  /* 0x000000101014722b */ /* 0x000fe20000000010 */
[----:B------:R-:W-:-:S07]  /*0a90*/  IMAD.WIDE.U32 R16, R11, R11, RZ ;  /* 0x0000000b0b107225 */ /* 0x000fce00078e00ff */
        /* <DEDUP_REMOVED lines=21> */
.L_x_13:
[----:B------:R-:W-:Y:S05]  /*0bf0*/  BSYNC.RECONVERGENT B2 ;  /* 0x0000000000027941 */ /* 0x000fea0003800200 */
.L_x_12:
[----:B------:R-:W-:Y:S01]  /*0c00*/  IMAD.SHL.U32 R11, R11, 0x4, RZ ;  /* 0x000000040b0b7824 */ /* 0x000fe200078e00ff */
[----:B------:R-:W-:Y:S01]  /*0c10*/  UMOV UR4, 0x54442d18 ;  /* 0x54442d1800047882 */ /* 0x000fe20000000000 */
[----:B------:R-:W-:Y:S01]  /*0c20*/  IMAD.MOV.U32 R18, RZ, RZ, 0x1 ;  /* 0x00000001ff127424 */ /* 0x000fe200078e00ff */
[----:B------:R-:W-:Y:S01]  /*0c30*/  UMOV UR5, 0x401921fb ;  /* 0x401921fb00057882 */ /* 0x000fe20000000000 */
[----:B------:R-:W0:Y:S01]  /*0c40*/  I2F.F64 R20, R11 ;  /* 0x0000000b00147312 */ /* 0x000e220000201c00 */
[----:B------:R-:W-:Y:S01]  /*0c50*/  DADD R16, -R16, 1 ;  /* 0x3ff0000010107429 */ /* 0x000fe20000000100 */
[----:B------:R-:W-:Y:S07]  /*0c60*/  BSSY.RECONVERGENT B2, `(.L_x_10) ;  /* 0x0000014000027945 */ /* 0x000fee0003800200 */
[----:B------:R-:W-:Y:S01]  /*0c70*/  DADD R16, -RZ, -R16 ;  /* 0x00000000ff107229 */ /* 0x000fe20000000910 */
        /* <DEDUP_REMOVED lines=18> */
.L_x_14:
[----:B------:R-:W-:Y:S05]  /*0da0*/  BSYNC.RECONVERGENT B2 ;  /* 0x0000000000027941 */ /* 0x000fea0003800200 */
.L_x_10:
[----:B------:R-:W-:Y:S05]  /*0db0*/  BSYNC.RECONVERGENT B1 ;  /* 0x0000000000017941 */ /* 0x000fea0003800200 */
.L_x_4:
[----:B------:R-:W-:Y:S01]  /*0dc0*/  DSETP.MIN.AND P0, P1, R16, 1, PT ;  /* 0x3ff000001000742a */ /* 0x000fe20003900000 */
[----:B------:R-:W-:Y:S01]  /*0dd0*/  IMAD.MOV.U32 R0, RZ, RZ, R17 ;  /* 0x000000ffff007224 */ /* 0x000fe200078e0011 */
[----:B------:R-:W-:Y:S01]  /*0de0*/  BSSY.RECONVERGENT B1, `(.L_x_15) ;  /* 0x0000095000017945 */ /* 0x000fe20003800200 */
[----:B------:R-:W-:Y:S02]  /*0df0*/  IMAD.MOV.U32 R22, RZ, RZ, 0x80000 ;  /* 0x00080000ff167424 */ /* 0x000fe400078e00ff */
[----:B------:R-:W-:Y:S01]  /*0e00*/  IMAD.SHL.U32 R24, R9, 0x8, RZ ;  /* 0x0000000809187824 */ /* 0x000fe200078e00ff */
[----:B------:R-:W-:Y:S01]  /*0e10*/  FSEL R21, R0, 1.875, P0 ;  /* 0x3ff0000000157808 */ /* 0x000fe20000000000 */
[----:B------:R-:W-:Y:S02]  /*0e20*/  IMAD.MOV.U32 R0, RZ, RZ, R16 ;  /* 0x000000ffff007224 */ /* 0x000fe400078e0010 */
[----:B------:R-:W-:-:S03]  /*0e30*/  IMAD.MOV.U32 R26, RZ, RZ, 0x80000 ;  /* 0x00080000ff1a7424 */ /* 0x000fc600078e00ff */
[----:B------:R-:W-:Y:S02]  /*0e40*/  SEL R20, R0, RZ, P0 ;  /* 0x000000ff00147207 */ /* 0x000fe40000000000 */
[----:B------:R-:W-:Y:S01]  /*0e50*/  @P1 LOP3.LUT R21, R22, 0x3ff00000, RZ, 0xfc, !PT ;  /* 0x3ff0000016151812 */ /* 0x000fe200078efcff */
[----:B------:R-:W-:Y:S01]  /*0e60*/  DMUL R22, R18, R14 ;  /* 0x0000000e12167228 */ /* 0x000fe20000000000 */
[----:B------:R-:W-:-:S03]  /*0e70*/  IADD3 R18, P0, PT, R24, UR18, RZ ;  /* 0x0000001218127c10 */ /* 0x000fc6000ff1e0ff */
[----:B------:R-:W-:Y:S01]  /*0e80*/  IMAD.MOV.U32 R0, RZ, RZ, R21 ;  /* 0x000000ffff007224 */ /* 0x000fe200078e0015 */
[----:B------:R-:W-:Y:S01]  /*0e90*/  DSETP.MAX.AND P2, P3, R20, -1, PT ;  /* 0xbff000001400742a */ /* 0x000fe20003b4f000 */
[----:B------:R-:W-:Y:S02]  /*0ea0*/  SHF.L.U64.HI R14, R9, 0x3, R10 ;  /* 0x00000003090e7819 */ /* 0x000fe4000001020a */
[----:B------:R-:W-:Y:S02]  /*0eb0*/  IADD3 R24, P1, PT, R24, UR16, RZ ;  /* 0x0000001018187c10 */ /* 0x000fe4000ff3e0ff */
[----:B------:R-:W-:Y:S02]  /*0ec0*/  IADD3.X R19, PT, PT, R14, UR19, RZ, P0, !PT ;  /* 0x000000130e137c10 */ /* 0x000fe400087fe4ff */
[----:B------:R-:W-:Y:S02]  /*0ed0*/  FSEL R15, R0, -1.875, P2 ;  /* 0xbff00000000f7808 */ /* 0x000fe40001000000 */
[----:B------:R-:W-:Y:S01]  /*0ee0*/  IADD3.X R25, PT, PT, R14, UR17, RZ, P1, !PT ;  /* 0x000000110e197c10 */ /* 0x000fe20008ffe4ff */
[----:B------:R0:W-:Y:S01]  /*0ef0*/  STG.E.64 desc[UR10][R18.64+-0x8], R22 ;  /* 0xfffff81612007986 */ /* 0x0001e2000c101b0a */
[----:B------:R-:W-:-:S03]  /*0f00*/  SEL R14, R20, RZ, P2 ;  /* 0x000000ff140e7207 */ /* 0x000fc60001000000 */
[----:B------:R-:W-:Y:S01]  /*0f10*/  @P3 LOP3.LUT R15, R26, 0xbff00000, RZ, 0xfc, !PT ;  /* 0xbff000001a0f3812 */ /* 0x000fe200078efcff */
[----:B------:R0:W-:Y:S05]  /*0f20*/  STG.E.64 desc[UR10][R24.64+-0x8], R16 ;  /* 0xfffff81018007986 */ /* 0x0001ea000c101b0a */
[----:B------:R-:W-:-:S10]  /*0f30*/  DADD R20, -RZ, |R14| ;  /* 0x00000000ff147229 */ /* 0x000fd4000000050e */
[----:B------:R-:W-:-:S13]  /*0f40*/  ISETP.GT.AND P0, PT, R21, 0x3fe26665, PT ;  /* 0x3fe266651500780c */ /* 0x000fda0003f04270 */
[----:B0-----:R-:W-:Y:S05]  /*0f50*/  @P0 BRA `(.L_x_16) ;  /* 0x0000000000d40947 */ /* 0x001fea0003800000 */
[----:B------:R-:W-:Y:S01]  /*0f60*/  DMUL R16, R14, R14 ;  /* 0x0000000e0e107228 */ /* 0x000fe20000000000 */
[----:B------:R-:W-:Y:S01]  /*0f70*/  IMAD.MOV.U32 R18, RZ, RZ, 0x180754af ;  /* 0x180754afff127424 */ /* 0x000fe200078e00ff */
[----:B------:R-:W-:Y:S01]  /*0f80*/  UMOV UR4, 0xdc1895e9 ;  /* 0xdc1895e900047882 */ /* 0x000fe20000000000 */
[----:B------:R-:W-:Y:S01]  /*0f90*/  IMAD.MOV.U32 R19, RZ, RZ, 0x3fb3823b ;  /* 0x3fb3823bff137424 */ /* 0x000fe200078e00ff */
[----:B------:R-:W-:Y:S01]  /*0fa0*/  UMOV UR5, 0x3fb0066b ;  /* 0x3fb0066b00057882 */ /* 0x000fe20000000000 */
[----:B------:R-:W-:-:S04]  /*0fb0*/  ISETP.GT.AND P0, PT, R15, -0x1, PT ;  /* 0xffffffff0f00780c */ /* 0x000fc80003f04270 */
[----:B------:R-:W-:Y:S01]  /*0fc0*/  DFMA R18, R16, UR4, -R18 ;  /* 0x0000000410127c2b */ /* 0x000fe20008000812 */
[----:B------:R-:W-:Y:S01]  /*0fd0*/  UMOV UR4, 0xcc2f79ae ;  /* 0xcc2f79ae00047882 */ /* 0x000fe20000000000 */
[----:B------:R-:W-:-:S06]  /*0fe0*/  UMOV UR5, 0x3fb11e52 ;  /* 0x3fb11e5200057882 */ /* 0x000fcc0000000000 */
[----:B------:R-:W-:Y:S01]  /*0ff0*/  DFMA R18, R16, R18, UR4 ;  /* 0x0000000410127e2b */ /* 0x000fe20008000012 */
[----:B------:R-:W-:Y:S01]  /*1000*/  UMOV UR4, 0x3526861b ;  /* 0x3526861b00047882 */ /* 0x000fe20000000000 */
[----:B------:R-:W-:-:S06]  /*1010*/  UMOV UR5, 0x3f924eaf ;  /* 0x3f924eaf00057882 */ /* 0x000fcc0000000000 */
[----:B------:R-:W-:Y:S01]  /*1020*/  DFMA R18, R16, R18, -UR4 ;  /* 0x8000000410127e2b */ /* 0x000fe20008000012 */
[----:B------:R-:W-:Y:S01]  /*1030*/  UMOV UR4, 0xa31e6cb7 ;  /* 0xa31e6cb700047882 */ /* 0x000fe20000000000 */
[----:B------:R-:W-:-:S06]  /*1040*/  UMOV UR5, 0x3f91df02 ;  /* 0x3f91df0200057882 */ /* 0x000fcc0000000000 */
[----:B------:R-:W-:Y:S01]  /*1050*/  DFMA R18, R16, R18, UR4 ;  /* 0x0000000410127e2b */ /* 0x000fe20008000012 */
        /* <DEDUP_REMOVED lines=26> */
[----:B------:R-:W-:Y:S01]  /*1200*/  DMUL R18, R16, R18 ;  /* 0x0000001210127228 */ /* 0x000fe20000000000 */
[----:B------:R-:W-:Y:S02]  /*1210*/  @P0 IMAD.MOV.U32 R16, RZ, RZ, 0x33145c07 ;  /* 0x33145c07ff100424 */ /* 0x000fe400078e00ff */
[----:B------:R-:W-:-:S05]  /*1220*/  @P0 IMAD.MOV.U32 R17, RZ, RZ, 0x3c91a626 ;  /* 0x3c91a626ff110424 */ /* 0x000fca00078e00ff */
[----:B------:R-:W-:Y:S01]  /*1230*/  DFMA R18, |R14|, R18, |R14| ;  /* 0x000000120e12722b */ /* 0x000fe2000000060e */
[----:B------:R-:W-:Y:S02]  /*1240*/  @!P0 IMAD.MOV.U32 R14, RZ, RZ, 0x33145c07 ;  /* 0x33145c07ff0e8424 */ /* 0x000fe400078e00ff */
[----:B------:R-:W-:-:S05]  /*1250*/  @!P0 IMAD.MOV.U32 R15, RZ, RZ, 0x3c91a626 ;  /* 0x3c91a626ff0f8424 */ /* 0x000fca00078e00ff */
[C---:B------:R-:W-:Y:S02]  /*1260*/  @P0 DADD R16, R18.reuse, -R16 ;  /* 0x0000000012100229 */ /* 0x040fe40000000810 */
[----:B------:R-:W-:-:S08]  /*1270*/  @!P0 DADD R14, R18, R14 ;  /* 0x00000000120e8229 */ /* 0x000fd0000000000e */
[----:B------:R-:W-:Y:S02]  /*1280*/  @!P0 DADD R14, R14, UR4 ;  /* 0x000000040e0e8e29 */ /* 0x000fe40008000000 */
[----:B------:R-:W-:Y:S01]  /*1290*/  @P0 DADD R14, -R16, UR4 ;  /* 0x00000004100e0e29 */ /* 0x000fe20008000100 */
[----:B------:R-:W-:Y:S10]  /*12a0*/  BRA `(.L_x_17) ;  /* 0x0000000400207947 */ /* 0x000ff40003800000 */
.L_x_16:
[----:B------:R-:W-:Y:S01]  /*12b0*/  DADD R16, -|R14|, 1 ;  /* 0x3ff000000e107429 */ /* 0x000fe20000000300 */
[----:B------:R-:W-:Y:S01]  /*12c0*/  IMAD.MOV.U32 R18, RZ, RZ, 0x66faac4b ;  /* 0x66faac4bff127424 */ /* 0x000fe200078e00ff */
[----:B------:R-:W-:Y:S01]  /*12d0*/  UMOV UR4, 0x71155f70 ;  /* 0x71155f7000047882 */ /* 0x000fe20000000000 */
[----:B------:R-:W-:Y:S01]  /*12e0*/  IMAD.MOV.U32 R19, RZ, RZ, 0x3ebac2fe ;  /* 0x3ebac2feff137424 */ /* 0x000fe200078e00ff */
[----:B------:R-:W-:Y:S01]  /*12f0*/  UMOV UR5, 0x3ec715b3 ;  /* 0x3ec715b300057882 */ /* 0x000fe20000000000 */
[----:B------:R-:W-:-:S04]  /*1300*/  IMAD.MOV.U32 R22, RZ, RZ, RZ ;  /* 0x000000ffff167224 */ /* 0x000fc800078e00ff */
[----:B------:R-:W-:Y:S01]  /*1310*/  DFMA R18, R16, UR4, -R18 ;  /* 0x0000000410127c2b */ /* 0x000fe20008000812 */
[----:B------:R-:W-:Y:S01]  /*1320*/  UMOV UR4, 0x8efcd9b8 ;  /* 0x8efcd9b800047882 */ /* 0x000fe20000000000 */
[----:B------:R-:W-:Y:S01]  /*1330*/  UMOV UR5, 0x3ed9a9b8 ;  /* 0x3ed9a9b800057882 */ /* 0x000fe20000000000 */
[----:B------:R-:W-:-:S05]  /*1340*/  ISETP.GE.AND P0, PT, R17, 0x1, PT ;  /* 0x000000011100780c */ /* 0x000fca0003f06270 */
[----:B------:R-:W-:Y:S01]  /*1350*/  DFMA R18, R16, R18, UR4 ;  /* 0x0000000410127e2b */ /* 0x000fe20008000012 */
[----:B------:R-:W-:Y:S01]  /*1360*/  UMOV UR4, 0xa8a0c4c3 ;  /* 0xa8a0c4c300047882 */ /* 0x000fe20000000000 */
[----:B------:R-:W-:-:S06]  /*1370*/  UMOV UR5, 0x3edd0f40 ;  /* 0x3edd0f4000057882 */ /* 0x000fcc0000000000 */
[C---:B------:R-:W-:Y:S01]  /*1380*/  DFMA R20, R16.reuse, R18, UR4 ;  /* 0x0000000410147e2b */ /* 0x040fe20008000012 */
[----:B------:R-:W-:Y:S01]  /*1390*/  UMOV UR4, 0xfa9e0e1f ;  /* 0xfa9e0e1f00047882 */ /* 0x000fe20000000000 */
[----:B------:R-:W-:Y:S01]  /*13a0*/  UMOV UR5, 0x3ef46d4c ;  /* 0x3ef46d4c00057882 */ /* 0x000fe20000000000 */
[----:B------:R-:W-:Y:S02]  /*13b0*/  VIADD R19, R17, 0xfff00000 ;  /* 0xfff0000011137836 */ /* 0x000fe40000000000 */
[----:B------:R-:W-:Y:S02]  /*13c0*/  IMAD.MOV.U32 R18, RZ, RZ, R16 ;  /* 0x000000ffff127224 */ /* 0x000fe400078e0010 */
[----:B------:R-:W0:Y:S01]  /*13d0*/  MUFU.RSQ64H R23, R19 ;  /* 0x0000001300177308 */ /* 0x000e220000001c00 */
        /* <DEDUP_REMOVED lines=8> */
[----:B------:R-:W-:Y:S01]  /*1460*/  UMOV UR5, 0x3f31c4e6 ;  /* 0x3f31c4e600057882 */ /* 0x000fe20000000000 */
[----:B0-----:R-:W-:-:S05]  /*1470*/  DMUL R26, R18, R22 ;  /* 0x00000016121a7228 */ /* 0x001fca0000000000 */
[----:B------:R-:W-:Y:S01]  /*1480*/  DFMA R24, R16, R20, UR4 ;  /* 0x0000000410187e2b */ /* 0x000fe20008000014 */
[----:B------:R-:W-:Y:S01]  /*1490*/  UMOV UR4, 0x60009c8f ;  /* 0x60009c8f00047882 */ /* 0x000fe20000000000 */
[----:B------:R-:W-:Y:S01]  /*14a0*/  UMOV UR5, 0x3f46e8ba ;  /* 0x3f46e8ba00057882 */ /* 0x000fe20000000000 */
[----:B------:R-:W-:Y:S01]  /*14b0*/  DFMA R28, R26, -R26, R18 ;  /* 0x8000001a1a1c722b */ /* 0x000fe20000000012 */
[----:B------:R-:W-:Y:S02]  /*14c0*/  VIADD R21, R23, 0xfff00000 ;  /* 0xfff0000017157836 */ /* 0x000fe40000000000 */
[----:B------:R-:W-:Y:S02]  /*14d0*/  IMAD.MOV.U32 R20, RZ, RZ, RZ ;  /* 0x000000ffff147224 */ /* 0x000fe400078e00ff */
[----:B------:R-:W-:Y:S01]  /*14e0*/  DFMA R24, R16, R24, UR4 ;  /* 0x0000000410187e2b */ /* 0x000fe20008000018 */
[----:B------:R-:W-:Y:S01]  /*14f0*/  UMOV UR4, 0xc62b05a2 ;  /* 0xc62b05a200047882 */ /* 0x000fe20000000000 */
[----:B------:R-:W-:-:S02]  /*1500*/  UMOV UR5, 0x3f5f1c71 ;  /* 0x3f5f1c7100057882 */ /* 0x000fc40000000000 */
[----:B------:R-:W-:-:S04]  /*1510*/  DFMA R26, R20, R28, R26 ;  /* 0x0000001c141a722b */ /* 0x000fc8000000001a */
[----:B------:R-:W-:Y:S01]  /*1520*/  DFMA R28, R16, R24, UR4 ;  /* 0x00000004101c7e2b */ /* 0x000fe20008000018 */
[----:B------:R-:W-:Y:S01]  /*1530*/  UMOV UR4, 0xb6dc9f2c ;  /* 0xb6dc9f2c00047882 */ /* 0x000fe20000000000 */
[----:B------:R-:W-:Y:S02]  /*1540*/  UMOV UR5, 0x3f76db6d ;  /* 0x3f76db6d00057882 */ /* 0x000fe40000000000 */
[-C--:B------:R-:W-:Y:S02]  /*1550*/  DFMA R24, R22, -R26.reuse, 1 ;  /* 0x3ff000001618742b */ /* 0x080fe4000000081a */
[----:B------:R-:W-:Y:S02]  /*1560*/  DFMA R18, R26, -R26, R18 ;  /* 0x8000001a1a12722b */ /* 0x000fe40000000012 */
[----:B------:R-:W-:Y:S01]  /*1570*/  DFMA R22, R16, R28, UR4 ;  /* 0x0000000410167e2b */ /* 0x000fe2000800001c */
[----:B------:R-:W-:Y:S01]  /*1580*/  UMOV UR4, 0x3333329c ;  /* 0x3333329c00047882 */ /* 0x000fe20000000000 */
[----:B------:R-:W-:-:S02]  /*1590*/  UMOV UR5, 0x3f933333 ;  /* 0x3f93333300057882 */ /* 0x000fc40000000000 */
[----:B------:R-:W-:Y:S02]  /*15a0*/  DFMA R24, R20, R24, R20 ;  /* 0x000000181418722b */ /* 0x000fe40000000014 */
[----:B------:R-:W-:Y:S02]  /*15b0*/  DMUL R20, RZ, |R14| ;  /* 0x4000000eff147228 */ /* 0x000fe40000000000 */
[----:B------:R-:W-:Y:S01]  /*15c0*/  DFMA R22, R16, R22, UR4 ;  /* 0x0000000410167e2b */ /* 0x000fe20008000016 */
[----:B------:R-:W-:Y:S01]  /*15d0*/  UMOV UR4, 0x55555555 ;  /* 0x5555555500047882 */ /* 0x000fe20000000000 */
[----:B------:R-:W-:Y:S02]  /*15e0*/  UMOV UR5, 0x3fb55555 ;  /* 0x3fb5555500057882 */ /* 0x000fe40000000000 */
[----:B------:R-:W-:-:S04]  /*15f0*/  DFMA R18, R24, R18, R26 ;  /* 0x000000121812722b */ /* 0x000fc8000000001a */
[----:B------:R-:W-:Y:S01]  /*1600*/  DFMA R22, R16, R22, UR4 ;  /* 0x0000000410167e2b */ /* 0x000fe20008000016 */
[----:B------:R-:W-:Y:S01]  /*1610*/  UMOV UR4, 0x33145c07 ;  /* 0x33145c0700047882 */ /* 0x000fe20000000000 */
[----:B------:R-:W-:-:S04]  /*1620*/  UMOV UR5, 0x3ca1a626 ;  /* 0x3ca1a62600057882 */ /* 0x000fc80000000000 */
[----:B------:R-:W-:Y:S02]  /*1630*/  VIADD R19, R19, 0x100000 ;  /* 0x0010000013137836 */ /* 0x000fe40000000000 */
[----:B------:R-:W-:-:S08]  /*1640*/  DMUL R22, R16, R22 ;  /* 0x0000001610167228 */ /* 0x000fd00000000000 */
[----:B------:R-:W-:-:S10]  /*1650*/  DFMA R22, R18, R22, R18 ;  /* 0x000000161216722b */ /* 0x000fd40000000012 */
[----:B------:R-:W-:Y:S02]  /*1660*/  FSEL R20, R20, R22, !P0 ;  /* 0x0000001614147208 */ /* 0x000fe40004000000 */
[----:B------:R-:W-:Y:S02]  /*1670*/  FSEL R21, R21, R23, !P0 ;  /* 0x0000001715157208 */ /* 0x000fe40004000000 */
[----:B------:R-:W-:-:S04]  /*1680*/  ISETP.GE.AND P0, PT, R17, RZ, PT ;  /* 0x000000ff1100720c */ /* 0x000fc80003f06270 */
[----:B------:R-:W-:-:S10]  /*1690*/  DMUL R18, R20, +INF ;  /* 0x7ff0000014127828 */ /* 0x000fd40000000000 */
[----:B------:R-:W-:Y:S02]  /*16a0*/  FSEL R18, R18, R20, !P0 ;  /* 0x0000001412127208 */ /* 0x000fe40004000000 */
[----:B------:R-:W-:Y:S02]  /*16b0*/  FSEL R19, R19, R21, !P0 ;  /* 0x0000001513137208 */ /* 0x000fe40004000000 */
[----:B------:R-:W-:-:S04]  /*16c0*/  ISETP.GE.AND P0, PT, R15, RZ, PT ;  /* 0x000000ff0f00720c */ /* 0x000fc80003f06270 */
[----:B------:R-:W-:Y:S01]  /*16d0*/  DADD R16, R18, -UR4 ;  /* 0x8000000412107e29 */ /* 0x000fe20008000000 */
[----:B------:R-:W-:Y:S01]  /*16e0*/  UMOV UR4, 0x54442d18 ;  /* 0x54442d1800047882 */ /* 0x000fe20000000000 */
[----:B------:R-:W-:-:S06]  /*16f0*/  UMOV UR5, 0x400921fb ;  /* 0x400921fb00057882 */ /* 0x000fcc0000000000 */
[----:B------:R-:W-:-:S10]  /*1700*/  DADD R16, -R16, UR4 ;  /* 0x0000000410107e29 */ /* 0x000fd40008000100 */
[----:B------:R-:W-:Y:S02]  /*1710*/  FSEL R14, R16, R18, !P0 ;  /* 0x00000012100e7208 */ /* 0x000fe40004000000 */
[----:B------:R-:W-:-:S07]  /*1720*/  FSEL R15, R17, R19, !P0 ;  /* 0x00000013110f7208 */ /* 0x000fce0004000000 */
.L_x_17:
[----:B------:R-:W-:Y:S05]  /*1730*/  BSYNC.RECONVERGENT B1 ;  /* 0x0000000000017941 */ /* 0x000fea0003800200 */
.L_x_15:
[C---:B------:R-:W-:Y:S02]  /*1740*/  LEA R16, P0, R9.reuse, UR12, 0x3 ;  /* 0x0000000c09107c11 */ /* 0x040fe4000f8018ff */
[C---:B------:R-:W-:Y:S02]  /*1750*/  LEA R18, P1, R9.reuse, UR14, 0x2 ;  /* 0x0000000e09127c11 */ /* 0x040fe4000f8210ff */
[C-C-:B------:R-:W-:Y:S02]  /*1760*/  LEA.HI.X R17, R9.reuse, UR13, R10.reuse, 0x3, P0 ;  /* 0x0000000d09117c11 */ /* 0x140fe400080f1c0a */
[--C-:B------:R-:W-:Y:S02]  /*1770*/  LEA.HI.X R19, R9, UR15, R10.reuse, 0x2, P1 ;  /* 0x0000000f09137c11 */ /* 0x100fe400088f140a */
[----:B------:R-:W-:Y:S01]  /*1780*/  IADD3 R9, P0, PT, R32, R9, RZ ;  /* 0x0000000920097210 */ /* 0x000fe20007f1e0ff */
[----:B------:R0:W-:Y:S04]  /*1790*/  STG.E.64 desc[UR10][R16.64+-0x8], R14 ;  /* 0xfffff80e10007986 */ /* 0x0001e8000c101b0a */
[----:B------:R0:W-:Y:S01]  /*17a0*/  STG.E desc[UR10][R18.64+-0x4], R11 ;  /* 0xfffffc0b12007986 */ /* 0x0001e2000c10190a */
[----:B------:R-:W-:Y:S01]  /*17b0*/  IMAD.X R10, RZ, RZ, R10, P0 ;  /* 0x000000ffff0a7224 */ /* 0x000fe200000e060a */
[----:B------:R-:W-:-:S04]  /*17c0*/  ISETP.GE.U32.AND P0, PT, R9, R7, PT ;  /* 0x000000070900720c */ /* 0x000fc80003f06070 */
[----:B------:R-:W-:-:S13]  /*17d0*/  ISETP.GE.AND.EX P0, PT, R10, R8, PT, P0 ;  /* 0x000000080a00720c */ /* 0x000fda0003f06300 */
[----:B0-----:R-:W-:Y:S05]  /*17e0*/  @!P0 BRA `(.L_x_18) ;  /* 0xffffffec00308947 */ /* 0x001fea000383ffff */
.L_x_1:
[----:B------:R-:W-:Y:S05]  /*17f0*/  BSYNC.RECONVERGENT B0 ;  /* 0x0000000000007941 */ /* 0x000fea0003800200 */
.L_x_0:
[----:B------:R-:W-:-:S13]  /*1800*/  ISETP.NE.AND P0, PT, R6, RZ, PT ;  /* 0x000000ff0600720c */ /* 0x000fda0003f05270 */
[----:B------:R-:W-:Y:S05]  /*1810*/  @P0 EXIT ;  /* 0x000000000000094d */ /* 0x000fea0003800000 */
[----:B------:R-:W0:Y:S01]  /*1820*/  LDC.64 R2, c[0x0][0x3a8] ;  /* 0x0000ea00ff027b82 */ /* 0x000e220000000a00 */
[----:B------:R-:W1:Y:S02]  /*1830*/  LDCU.64 UR8, c[0x0][0x380] ;  /* 0x00007000ff0877ac */ /* 0x000e640008000a00 */
[----:B-1----:R-:W-:-:S04]  /*1840*/  UISETP.GE.U32.AND UP0, UPT, UR8, 0x1, UPT ;  /* 0x000000010800788c */ /* 0x002fc8000bf06070 */
[----:B------:R-:W-:Y:S01]  /*1850*/  UISETP.GE.AND.EX UP0, UPT, UR9, URZ, UPT, UP0 ;  /* 0x000000ff0900728c */ /* 0x000fe2000bf06300 */
[----:B0-----:R0:W-:Y:S08]  /*1860*/  STG.E.64 desc[UR10][R2.64], RZ ;  /* 0x000000ff02007986 */ /* 0x0011f0000c101b0a */
[----:B------:R-:W-:Y:S05]  /*1870*/  BRA.U !UP0, `(.L_x_19) ;  /* 0x0000001d08647547 */ /* 0x000fea000b800000 */
[----:B------:R-:W-:Y:S01]  /*1880*/  IADD3 R10, P0, PT, R7, -0x1, RZ ;  /* 0xffffffff070a7810 */ /* 0x000fe20007f1e0ff */
[----:B------:R-:W-:Y:S01]  /*1890*/  BSSY.RECONVERGENT B0, `(.L_x_20) ;  /* 0x00000bf000007945 */ /* 0x000fe20003800200 */
[----:B------:R-:W-:Y:S01]  /*18a0*/  CS2R R12, SRZ ;  /* 0x00000000000c7805 */ /* 0x000fe2000001ff00 */
[----:B------:R-:W-:Y:S01]  /*18b0*/  IMAD.MOV.U32 R6, RZ, RZ, RZ ;  /* 0x000000ffff067224 */ /* 0x000fe200078e00ff */
[----:B------:R-:W-:Y:S01]  /*18c0*/  IADD3.X R0, PT, PT, R8, -0x1, RZ, P0, !PT ;  /* 0xffffffff08007810 */ /* 0x000fe200007fe4ff */
[----:B------:R-:W-:Y:S01]  /*18d0*/  IMAD.MOV.U32 R9, RZ, RZ, RZ ;  /* 0x000000ffff097224 */ /* 0x000fe200078e00ff */
[C---:B------:R-:W-:Y:S02]  /*18e0*/  ISETP.GE.U32.AND P0, PT, R10.reuse, 0x4, PT ;  /* 0x000000040a00780c */ /* 0x040fe40003f06070 */
[----:B------:R-:W-:Y:S02]  /*18f0*/  ISETP.GT.U32.AND P1, PT, R10, 0x1, PT ;  /* 0x000000010a00780c */ /* 0x000fe40003f24070 */
[----:B------:R-:W-:-:S02]  /*1900*/  ISETP.GE.AND.EX P0, PT, R0, RZ, PT, P0 ;  /* 0x000000ff0000720c */ /* 0x000fc40003f06300 */
[----:B------:R-:W-:-:S04]  /*1910*/  ISETP.GT.AND.EX P1, PT, R0, RZ, PT, P1 ;  /* 0x000000ff0000720c */ /* 0x000fc80003f24310 */
[----:B------:R-:W-:Y:S02]  /*1920*/  SEL R10, R10, 0x1, P1 ;  /* 0x000000010a0a7807 */ /* 0x000fe40000800000 */
[----:B------:R-:W-:-:S05]  /*1930*/  SEL R0, R0, RZ, P1 ;  /* 0x000000ff00007207 */ /* 0x000fca0000800000 */
[----:B------:R-:W-:Y:S05]  /*1940*/  @!P0 BRA `(.L_x_21) ;  /* 0x0000000800cc8947 */ /* 0x000fea0003800000 */
[----:B------:R-:W1:Y:S01]  /*1950*/  LDCU.64 UR4, c[0x0][0x398] ;  /* 0x00007300ff0477ac */ /* 0x000e620008000a00 */
[----:B------:R-:W-:Y:S01]  /*1960*/  LOP3.LUT R6, R10, 0xfffffffc, RZ, 0xc0, !PT ;  /* 0xfffffffc0a067812 */ /* 0x000fe200078ec0ff */
[----:B------:R-:W-:Y:S01]  /*1970*/  BSSY.RELIABLE B1, `(.L_x_22) ;  /* 0x0000095000017945 */ /* 0x000fe20003800100 */
[----:B------:R-:W-:Y:S01]  /*1980*/  LOP3.LUT R9, R0, 0x7fffffff, RZ, 0xc0, !PT ;  /* 0x7fffffff00097812 */ /* 0x000fe200078ec0ff */
[----:B------:R-:W2:Y:S01]  /*1990*/  LDCU.64 UR6, c[0x0][0x3a8] ;  /* 0x00007500ff0677ac */ /* 0x000ea20008000a00 */
[----:B------:R-:W-:Y:S02]  /*19a0*/  ISETP.GT.U32.AND P0, PT, R6, RZ, PT ;  /* 0x000000ff0600720c */ /* 0x000fe40003f04070 */
[----:B------:R-:W-:Y:S01]  /*19b0*/  CS2R R12, SRZ ;  /* 0x00000000000c7805 */ /* 0x000fe2000001ff00 */
[----:B------:R-:W-:Y:S01]  /*19c0*/  IMAD.MOV.U32 R0, RZ, RZ, R6 ;  /* 0x000000ffff007224 */ /* 0x000fe200078e0006 */
[----:B------:R-:W-:Y:S01]  /*19d0*/  ISETP.GT.AND.EX P0, PT, R9, RZ, PT, P0 ;  /* 0x000000ff0900720c */ /* 0x000fe20003f04300 */
[----:B------:R-:W-:Y:S01]  /*19e0*/  IMAD.MOV.U32 R11, RZ, RZ, R9 ;  /* 0x000000ffff0b7224 */ /* 0x000fe200078e0009 */
[----:B-1----:R-:W-:-:S02]  /*19f0*/  UIADD3 UR4, UP0, UPT, UR4, 0x8, URZ ;  /* 0x0000000804047890 */ /* 0x002fc4000ff1e0ff */
[----:B--2---:R-:W-:Y:S02]  /*1a00*/  UIADD3 UR6, UP1, UPT, UR6, 0x20, URZ ;  /* 0x0000002006067890 */ /* 0x004fe4000ff3e0ff */
[----:B------:R-:W-:Y:S02]  /*1a10*/  UIADD3.X UR5, UPT, UPT, URZ, UR5, URZ, UP0, !UPT ;  /* 0x00000005ff057290 */ /* 0x000fe400087fe4ff */
[----:B0-----:R-:W-:Y:S01]  /*1a20*/  IMAD.U32 R2, RZ, RZ, UR4 ;  /* 0x00000004ff027e24 */ /* 0x001fe2000f8e00ff */
[----:B------:R-:W-:Y:S01]  /*1a30*/  UIADD3.X UR7, UPT, UPT, URZ, UR7, URZ, UP1, !UPT ;  /* 0x00000007ff077290 */ /* 0x000fe20008ffe4ff */
[----:B------:R-:W-:Y:S02]  /*1a40*/  IMAD.U32 R4, RZ, RZ, UR6 ;  /* 0x00000006ff047e24 */ /* 0x000fe4000f8e00ff */
[----:B------:R-:W-:-:S03]  /*1a50*/  IMAD.U32 R3, RZ, RZ, UR5 ;  /* 0x00000005ff037e24 */ /* 0x000fc6000f8e00ff */
[----:B------:R-:W-:Y:S01]  /*1a60*/  IMAD.U32 R5, RZ, RZ, UR7 ;  /* 0x00000007ff057e24 */ /* 0x000fe2000f8e00ff */
[----:B------:R-:W-:Y:S06]  /*1a70*/  @!P0 BRA `(.L_x_23) ;  /* 0x0000000800108947 */ /* 0x000fec0003800000 */
[----:B------:R-:W-:Y:S01]  /*1a80*/  ISETP.GT.U32.AND P1, PT, R0, 0xc, PT ;  /* 0x0000000c0000780c */ /* 0x000fe20003f24070 */
[----:B------:R-:W-:Y:S01]  /*1a90*/  BSSY.RECONVERGENT B2, `(.L_x_24) ;  /* 0x0000050000027945 */ /* 0x000fe20003800200 */
[----:B------:R-:W-:Y:S02]  /*1aa0*/  PLOP3.LUT P0, PT, PT, PT, PT, 0x80, 0x8 ;  /* 0x000000000008781c */ /* 0x000fe40003f0f070 */
[----:B------:R-:W-:-:S13]  /*1ab0*/  ISETP.GT.AND.EX P1, PT, R11, RZ, PT, P1 ;  /* 0x000000ff0b00720c */ /* 0x000fda0003f24310 */
[----:B------:R-:W-:Y:S05]  /*1ac0*/  @!P1 BRA `(.L_x_25) ;  /* 0x0000000400309947 */ /* 0x000fea0003800000 */
[----:B------:R-:W-:-:S13]  /*1ad0*/  PLOP3.LUT P0, PT, PT, PT, PT, 0x8, 0x80 ;  /* 0x000000000080781c */ /* 0x000fda0003f0e170 */
.L_x_26:
[----:B------:R-:W2:Y:S02]  /*1ae0*/  LDG.E R14, desc[UR10][R2.64+-0x8] ;  /* 0xfffff80a020e7981 */ /* 0x000ea4000c1e1900 */
[----:B--2---:R-:W-:-:S04]  /*1af0*/  IADD3 R12, P1, PT, R14, R12, RZ ;  /* 0x0000000c0e0c7210 */ /* 0x004fc80007f3e0ff */
[----:B------:R-:W-:-:S05]  /*1b00*/  LEA.HI.X.SX32 R13, R14, R13, 0x1, P1 ;  /* 0x0000000d0e0d7211 */ /* 0x000fca00008f0eff */
[----:B------:R0:W-:Y:S04]  /*1b10*/  STG.E.64 desc[UR10][R4.64+-0x18], R12 ;  /* 0xffffe80c04007986 */ /* 0x0001e8000c101b0a */
        /* <DEDUP_REMOVED lines=8> */
[----:B------:R-:W3:Y:S02]  /*1ba0*/  LDG.E R19, desc[UR10][R2.64+0x4] ;  /* 0x0000040a02137981 */ /* 0x000ee4000c1e1900 */
[----:B---3--:R-:W-:-:S04]  /*1bb0*/  IADD3 R18, P1, PT, R19, R16, RZ ;  /* 0x0000001013127210 */ /* 0x008fc80007f3e0ff */
[----:B------:R-:W-:-:S05]  /*1bc0*/  LEA.HI.X.SX32 R19, R19, R17, 0x1, P1 ;  /* 0x0000001113137211 */ /* 0x000fca00008f0eff */
[----:B------:R3:W-:Y:S04]  /*1bd0*/  STG.E.64 desc[UR10][R4.64], R18 ;  /* 0x0000001204007986 */ /* 0x0007e8000c101b0a */
[----:B0-----:R-:W4:Y:S02]  /*1be0*/  LDG.E R13, desc[UR10][R2.64+0x8] ;  /* 0x0000080a020d7981 */ /* 0x001f24000c1e1900 */
[----:B----4-:R-:W-:-:S04]  /*1bf0*/  IADD3 R12, P1, PT, R13, R18, RZ ;  /* 0x000000120d0c7210 */ /* 0x010fc80007f3e0ff */
[----:B------:R-:W-:-:S05]  /*1c00*/  LEA.HI.X.SX32 R13, R13, R19, 0x1, P1 ;  /* 0x000000130d0d7211 */ /* 0x000fca00008f0eff */
[----:B------:R0:W-:Y:S04]  /*1c10*/  STG.E.64 desc[UR10][R4.64+0x8], R12 ;  /* 0x0000080c04007986 */ /* 0x0001e8000c101b0a */
[----:B-1----:R-:W4:Y:S02]  /*1c20*/  LDG.E R15, desc[UR10][R2.64+0xc] ;  /* 0x00000c0a020f7981 */ /* 0x002f24000c1e1900 */
[----:B----4-:R-:W-:-:S04]  /*1c30*/  IADD3 R14, P1, PT, R15, R12, RZ ;  /* 0x0000000c0f0e7210 */ /* 0x010fc80007f3e0ff */
[----:B------:R-:W-:-:S05]  /*1c40*/  LEA.HI.X.SX32 R15, R15, R13, 0x1, P1 ;  /* 0x0000000d0f0f7211 */ /* 0x000fca00008f0eff */
[----:B------:R1:W-:Y:S04]  /*1c50*/  STG.E.64 desc[UR10][R4.64+0x10], R14 ;  /* 0x0000100e04007986 */ /* 0x0003e8000c101b0a */
[----:B--2---:R-:W2:Y:S02]  /*1c60*/  LDG.E R17, desc[UR10][R2.64+0x10] ;  /* 0x0000100a02117981 */ /* 0x004ea4000c1e1900 */
[----:B--2---:R-:W-:-:S04]  /*1c70*/  IADD3 R16, P1, PT, R17, R14, RZ ;  /* 0x0000000e11107210 */ /* 0x004fc80007f3e0ff */
[----:B------:R-:W-:-:S05]  /*1c80*/  LEA.HI.X.SX32 R17, R17, R15, 0x1, P1 ;  /* 0x0000000f11117211 */ /* 0x000fca00008f0eff */
[----:B------:R2:W-:Y:S04]  /*1c90*/  STG.E.64 desc[UR10][R4.64+0x18], R16 ;  /* 0x0000181004007986 */ /* 0x0005e8000c101b0a */
[----:B---3--:R-:W3:Y:S02]  /*1ca0*/  LDG.E R19, desc[UR10][R2.64+0x14] ;  /* 0x0000140a02137981 */ /* 0x008ee4000c1e1900 */
        /* <DEDUP_REMOVED lines=18> */
[----:B------:R-:W-:Y:S04]  /*1dd0*/  STG.E.64 desc[UR10][R4.64+0x40], R18 ;  /* 0x0000401204007986 */ /* 0x000fe8000c101b0a */
[----:B0-----:R-:W3:Y:S02]  /*1de0*/  LDG.E R13, desc[UR10][R2.64+0x28] ;  /* 0x0000280a020d7981 */ /* 0x001ee4000c1e1900 */
[----:B---3--:R-:W-:-:S04]  /*1df0*/  IADD3 R20, P1, PT, R13, R18, RZ ;  /* 0x000000120d147210 */ /* 0x008fc80007f3e0ff */
[----:B------:R-:W-:-:S05]  /*1e00*/  LEA.HI.X.SX32 R21, R13, R19, 0x1, P1 ;  /* 0x000000130d157211 */ /* 0x000fca00008f0eff */
[----:B------:R-:W-:Y:S04]  /*1e10*/  STG.E.64 desc[UR10][R4.64+0x48], R20 ;  /* 0x0000481404007986 */ /* 0x000fe8000c101b0a */
[----:B------:R-:W1:Y:S02]  /*1e20*/  LDG.E R13, desc[UR10][R2.64+0x2c] ;  /* 0x00002c0a020d7981 */ /* 0x000e64000c1e1900 */
[----:B-1----:R-:W-:-:S04]  /*1e30*/  IADD3 R14, P1, PT, R13, R20, RZ ;  /* 0x000000140d0e7210 */ /* 0x002fc80007f3e0ff */
[----:B------:R-:W-:-:S05]  /*1e40*/  LEA.HI.X.SX32 R15, R13, R21, 0x1, P1 ;  /* 0x000000150d0f7211 */ /* 0x000fca00008f0eff */
[----:B------:R0:W-:Y:S04]  /*1e50*/  STG.E.64 desc[UR10][R4.64+0x50], R14 ;  /* 0x0000500e04007986 */ /* 0x0001e8000c101b0a */
[----:B------:R-:W2:Y:S02]  /*1e60*/  LDG.E R13, desc[UR10][R2.64+0x30] ;  /* 0x0000300a020d7981 */ /* 0x000ea4000c1e1900 */
[----:B--2---:R-:W-:-:S04]  /*1e70*/  IADD3 R16, P1, PT, R13, R14, RZ ;  /* 0x0000000e0d107210 */ /* 0x004fc80007f3e0ff */
[----:B------:R-:W-:-:S05]  /*1e80*/  LEA.HI.X.SX32 R17, R13, R15, 0x1, P1 ;  /* 0x0000000f0d117211 */ /* 0x000fca00008f0eff */
[----:B------:R-:W-:Y:S04]  /*1e90*/  STG.E.64 desc[UR10][R4.64+0x58], R16 ;  /* 0x0000581004007986 */ /* 0x000fe8000c101b0a */
[----:B------:R1:W2:Y:S01]  /*1ea0*/  LDG.E R13, desc[UR10][R2.64+0x34] ;  /* 0x0000340a020d7981 */ /* 0x0002a2000c1e1900 */
[----:B0-----:R-:W-:-:S05]  /*1eb0*/  IADD3 R14, P3, PT, R4, 0x80, RZ ;  /* 0x00000080040e7810 */ /* 0x001fca0007f7e0ff */
[----:B------:R-:W-:Y:S01]  /*1ec0*/  IMAD.X R15, RZ, RZ, R5, P3 ;  /* 0x000000ffff0f7224 */ /* 0x000fe200018e0605 */
[----:B-1----:R-:W-:-:S05]  /*1ed0*/  IADD3 R2, P2, PT, R2, 0x40, RZ ;  /* 0x0000004002027810 */ /* 0x002fca0007f5e0ff */
[----:B------:R-:W-:Y:S01]  /*1ee0*/  IMAD.X R3, RZ, RZ, R3, P2 ;  /* 0x000000ffff037224 */ /* 0x000fe200010e0603 */
[----:B--2---:R-:W-:-:S04]  /*1ef0*/  IADD3 R12, P1, PT, R13, R16, RZ ;  /* 0x000000100d0c7210 */ /* 0x004fc80007f3e0ff */
[----:B------:R-:W-:Y:S02]  /*1f00*/  LEA.HI.X.SX32 R13, R13, R17, 0x1, P1 ;  /* 0x000000110d0d7211 */ /* 0x000fe400008f0eff */
[----:B------:R-:W-:-:S03]  /*1f10*/  IADD3 R0, P1, PT, R0, -0x10, RZ ;  /* 0xfffffff000007810 */ /* 0x000fc60007f3e0ff */
[----:B------:R0:W-:Y:S01]  /*1f20*/  STG.E.64 desc[UR10][R4.64+0x60], R12 ;  /* 0x0000600c04007986 */ /* 0x0001e2000c101b0a */
[----:B------:R-:W-:Y:S02]  /*1f30*/  IADD3.X R11, PT, PT, R11, -0x1, RZ, P1, !PT ;  /* 0xffffffff0b0b7810 */ /* 0x000fe40000ffe4ff */
[----:B------:R-:W-:-:S04]  /*1f40*/  ISETP.GT.U32.AND P1, PT, R0, 0xc, PT ;  /* 0x0000000c0000780c */ /* 0x000fc80003f24070 */
[----:B------:R-:W-:Y:S01]  /*1f50*/  ISETP.GT.AND.EX P1, PT, R11, RZ, PT, P1 ;  /* 0x000000ff0b00720c */ /* 0x000fe20003f24310 */
[----:B0-----:R-:W-:Y:S02]  /*1f60*/  IMAD.MOV.U32 R4, RZ, RZ, R14 ;  /* 0x000000ffff047224 */ /* 0x001fe400078e000e */
[----:B------:R-:W-:-:S10]  /*1f70*/  IMAD.MOV.U32 R5, RZ, RZ, R15 ;  /* 0x000000ffff057224 */ /* 0x000fd400078e000f */
[----:B------:R-:W-:Y:S05]  /*1f80*/  @P1 BRA `(.L_x_26) ;  /* 0xfffffff800d41947 */ /* 0x000fea000383ffff */
.L_x_25:
[----:B------:R-:W-:Y:S05]  /*1f90*/  BSYNC.RECONVERGENT B2 ;  /* 0x0000000000027941 */ /* 0x000fea0003800200 */
.L_x_24:
[----:B------:R-:W-:Y:S01]  /*1fa0*/  ISETP.GT.U32.AND P1, PT, R0, 0x4, PT ;  /* 0x000000040000780c */ /* 0x000fe20003f24070 */
[----:B------:R-:W-:Y:S03]  /*1fb0*/  BSSY.RECONVERGENT B2, `(.L_x_27) ;  /* 0x000002c000027945 */ /* 0x000fe60003800200 */
[----:B------:R-:W-:-:S13]  /*1fc0*/  ISETP.GT.AND.EX P1, PT, R11, RZ, PT, P1 ;  /* 0x000000ff0b00720c */ /* 0x000fda0003f24310 */
[----:B------:R-:W-:Y:S05]  /*1fd0*/  @!P1 BRA `(.L_x_28) ;  /* 0x0000000000a49947 */ /* 0x000fea0003800000 */
        /* <DEDUP_REMOVED lines=29> */
[----:B0-----:R-:W-:Y:S02]  /*21b0*/  IADD3 R14, P3, PT, R4, 0x40, RZ ;  /* 0x00000040040e7810 */ /* 0x001fe40007f7e0ff */
[----:B------:R-:W-:-:S03]  /*21c0*/  IADD3 R0, P2, PT, R0, -0x8, RZ ;  /* 0xfffffff800007810 */ /* 0x000fc60007f5e0ff */
[----:B------:R-:W-:Y:S01]  /*21d0*/  IMAD.X R15, RZ, RZ, R5, P3 ;  /* 0x000000ffff0f7224 */ /* 0x000fe200018e0605 */
[----:B------:R-:W-:Y:S02]  /*21e0*/  IADD3.X R11, PT, PT, R11, -0x1, RZ, P2, !PT ;  /* 0xffffffff0b0b7810 */ /* 0x000fe400017fe4ff */
[----:B-1----:R-:W-:-:S05]  /*21f0*/  IADD3 R2, P1, PT, R2, 0x20, RZ ;  /* 0x0000002002027810 */ /* 0x002fca0007f3e0ff */
[----:B------:R-:W-:Y:S01]  /*2200*/  IMAD.X R3, RZ, RZ, R3, P1 ;  /* 0x000000ffff037224 */ /* 0x000fe200008e0603 */
[----:B--2---:R-:W-:-:S04]  /*2210*/  IADD3 R12, P0, PT, R13, R16, RZ ;  /* 0x000000100d0c7210 */ /* 0x004fc80007f1e0ff */
[----:B------:R-:W-:Y:S02]  /*2220*/  LEA.HI.X.SX32 R13, R13, R17, 0x1, P0 ;  /* 0x000000110d0d7211 */ /* 0x000fe400000f0eff */
[----:B------:R-:W-:-:S03]  /*2230*/  PLOP3.LUT P0, PT, PT, PT, PT, 0x8, 0x80 ;  /* 0x000000000080781c */ /* 0x000fc60003f0e170 */
[----:B------:R0:W-:Y:S02]  /*2240*/  STG.E.64 desc[UR10][R4.64+0x20], R12 ;  /* 0x0000200c04007986 */ /* 0x0001e4000c101b0a */
[----:B0-----:R-:W-:Y:S02]  /*2250*/  IMAD.MOV.U32 R4, RZ, RZ, R14 ;  /* 0x000000ffff047224 */ /* 0x001fe400078e000e */
[----:B------:R-:W-:-:S07]  /*2260*/  IMAD.MOV.U32 R5, RZ, RZ, R15 ;  /* 0x000000ffff057224 */ /* 0x000fce00078e000f */
.L_x_28:
[----:B------:R-:W-:Y:S05]  /*2270*/  BSYNC.RECONVERGENT B2 ;  /* 0x0000000000027941 */ /* 0x000fea0003800200 */
.L_x_27:
[----:B------:R-:W-:-:S04]  /*2280*/  ISETP.NE.U32.AND P1, PT, R0, RZ, PT ;  /* 0x000000ff0000720c */ /* 0x000fc80003f25070 */
[----:B------:R-:W-:-:S13]  /*2290*/  ISETP.NE.OR.EX P0, PT, R11, RZ, P0, P1 ;  /* 0x000000ff0b00720c */ /* 0x000fda0000705710 */
[----:B------:R-:W-:Y:S05]  /*22a0*/  @!P0 BREAK.RELIABLE B1 ;  /* 0x0000000000018942 */ /* 0x000fea0003800100 */
[----:B------:R-:W-:Y:S05]  /*22b0*/  @!P0 BRA `(.L_x_21) ;  /* 0x0000000000708947 */ /* 0x000fea0003800000 */
.L_x_23:
[----:B------:R-:W-:Y:S05]  /*22c0*/  BSYNC.RELIABLE B1 ;  /* 0x0000000000017941 */ /* 0x000fea0003800100 */
.L_x_22:
[----:B------:R-:W2:Y:S02]  /*22d0*/  LDG.E R15, desc[UR10][R2.64+-0x8] ;  /* 0xfffff80a020f7981 */ /* 0x000ea4000c1e1900 */
[----:B--2---:R-:W-:-:S04]  /*22e0*/  IADD3 R14, P0, PT, R15, R12, RZ ;  /* 0x0000000c0f0e7210 */ /* 0x004fc80007f1e0ff */
[----:B------:R-:W-:-:S05]  /*22f0*/  LEA.HI.X.SX32 R15, R15, R13, 0x1, P0 ;  /* 0x0000000d0f0f7211 */ /* 0x000fca00000f0eff */
[----:B------:R0:W-:Y:S04]  /*2300*/  STG.E.64 desc[UR10][R4.64+-0x18], R14 ;  /* 0xffffe80e04007986 */ /* 0x0001e8000c101b0a */
[----:B------:R-:W2:Y:S02]  /*2310*/  LDG.E R13, desc[UR10][R2.64+-0x4] ;  /* 0xfffffc0a020d7981 */ /* 0x000ea4000c1e1900 */
[----:B--2---:R-:W-:-:S04]  /*2320*/  IADD3 R16, P0, PT, R13, R14, RZ ;  /* 0x0000000e0d107210 */ /* 0x004fc80007f1e0ff */
[----:B------:R-:W-:-:S05]  /*2330*/  LEA.HI.X.SX32 R17, R13, R15, 0x1, P0 ;  /* 0x0000000f0d117211 */ /* 0x000fca00000f0eff */
[----:B------:R-:W-:Y:S04]  /*2340*/  STG.E.64 desc[UR10][R4.64+-0x10], R16 ;  /* 0xfffff01004007986 */ /* 0x000fe8000c101b0a */
        /* <DEDUP_REMOVED lines=14> */
[----:B------:R-:W-:-:S04]  /*2430*/  ISETP.NE.U32.AND P0, PT, R0, RZ, PT ;  /* 0x000000ff0000720c */ /* 0x000fc80003f05070 */
[----:B------:R-:W-:Y:S01]  /*2440*/  ISETP.NE.AND.EX P0, PT, R11, RZ, PT, P0 ;  /* 0x000000ff0b00720c */ /* 0x000fe20003f05300 */
[----:B0-----:R-:W-:Y:S02]  /*2450*/  IMAD.MOV.U32 R4, RZ, RZ, R14 ;  /* 0x000000ffff047224 */ /* 0x001fe400078e000e */
[----:B------:R-:W-:-:S10]  /*2460*/  IMAD.MOV.U32 R5, RZ, RZ, R15 ;  /* 0x000000ffff057224 */ /* 0x000fd400078e000f */
[----:B------:R-:W-:Y:S05]  /*2470*/  @P0 BRA `(.L_x_22) ;  /* 0xfffffffc00940947 */ /* 0x000fea000383ffff */
.L_x_21:
[----:B------:R-:W-:Y:S05]  /*2480*/  BSYNC.RECONVERGENT B0 ;  /* 0x0000000000007941 */ /* 0x000fea0003800200 */
.L_x_20:
[----:B------:R-:W-:Y:S05]  /*2490*/  WARPSYNC.ALL ;  /* 0x0000000000007948 */ /* 0x000fea0003800000 */
[----:B------:R-:W1:Y:S01]  /*24a0*/  LDCU.64 UR4, c[0x0][0x3a8] ;  /* 0x00007500ff0477ac */ /* 0x000e620008000a00 */
[----:B------:R-:W-:Y:S01]  /*24b0*/  BSSY.RECONVERGENT B0, `(.L_x_29) ;  /* 0x000001b000007945 */ /* 0x000fe20003800200 */
[----:B------:R-:W-:Y:S01]  /*24c0*/  LOP3.LUT R10, R10, 0x3, RZ, 0xc0, !PT ;  /* 0x000000030a0a7812 */ /* 0x000fe200078ec0ff */
[----:B------:R-:W-:Y:S01]  /*24d0*/  IMAD.MOV.U32 R4, RZ, RZ, RZ ;  /* 0x000000ffff047224 */ /* 0x000fe200078e00ff */
[----:B------:R-:W2:Y:S01]  /*24e0*/  LDCU.64 UR6, c[0x0][0x398] ;  /* 0x00007300ff0677ac */ /* 0x000ea20008000a00 */
[----:B-1----:R-:W-:-:S04]  /*24f0*/  LEA R11, P0, R6, UR4, 0x3 ;  /* 0x00000004060b7c11 */ /* 0x002fc8000f8018ff */
[----:B------:R-:W-:Y:S02]  /*2500*/  IADD3 R11, P1, PT, R11, 0x8, RZ ;  /* 0x000000080b0b7810 */ /* 0x000fe40007f3e0ff */
[C---:B------:R-:W-:Y:S02]  /*2510*/  LEA.HI.X R14, R6.reuse, UR5, R9, 0x3, P0 ;  /* 0x00000005060e7c11 */ /* 0x040fe400080f1c09 */
[----:B--2---:R-:W-:-:S03]  /*2520*/  LEA R5, P2, R6, UR6, 0x2 ;  /* 0x0000000606057c11 */ /* 0x004fc6000f8410ff */
[----:B------:R-:W-:Y:S01]  /*2530*/  IMAD.X R14, RZ, RZ, R14, P1 ;  /* 0x000000ffff0e7224 */ /* 0x000fe200008e060e */
[----:B------:R-:W-:-:S09]  /*2540*/  LEA.HI.X R6, R6, UR7, R9, 0x2, P2 ;  /* 0x0000000706067c11 */ /* 0x000fd200090f1409 */
.L_x_30:
[----:B0-----:R-:W-:Y:S02]  /*2550*/  IMAD.MOV.U32 R2, RZ, RZ, R5 ;  /* 0x000000ffff027224 */ /* 0x001fe400078e0005 */
[----:B------:R-:W-:-:S05]  /*2560*/  IMAD.MOV.U32 R3, RZ, RZ, R6 ;  /* 0x000000ffff037224 */ /* 0x000fca00078e0006 */
[----:B------:R0:W2:Y:S01]  /*2570*/  LDG.E R0, desc[UR10][R2.64] ;  /* 0x0000000a02007981 */ /* 0x0000a2000c1e1900 */
[----:B------:R-:W-:-:S05]  /*2580*/  IADD3 R5, P2, PT, R5, 0x4, RZ ;  /* 0x0000000405057810 */ /* 0x000fca0007f5e0ff */
[----:B------:R-:W-:Y:S02]  /*2590*/  IMAD.X R6, RZ, RZ, R6, P2 ;  /* 0x000000ffff067224 */ /* 0x000fe400010e0606 */
[----:B0-----:R-:W-:Y:S01]  /*25a0*/  IMAD.MOV.U32 R2, RZ, RZ, R11 ;  /* 0x000000ffff027224 */ /* 0x001fe200078e000b */
[----:B------:R-:W-:Y:S01]  /*25b0*/  IADD3 R11, P1, PT, R11, 0x8, RZ ;  /* 0x000000080b0b7810 */ /* 0x000fe20007f3e0ff */
[----:B------:R-:W-:-:S04]  /*25c0*/  IMAD.MOV.U32 R3, RZ, RZ, R14 ;  /* 0x000000ffff037224 */ /* 0x000fc800078e000e */
[----:B------:R-:W-:Y:S01]  /*25d0*/  IMAD.X R14, RZ, RZ, R14, P1 ;  /* 0x000000ffff0e7224 */ /* 0x000fe200008e060e */
[----:B--2---:R-:W-:-:S04]  /*25e0*/  IADD3 R12, P0, PT, R0, R12, RZ ;  /* 0x0000000c000c7210 */ /* 0x004fc80007f1e0ff */
[----:B------:R-:W-:Y:S02]  /*25f0*/  LEA.HI.X.SX32 R13, R0, R13, 0x1, P0 ;  /* 0x0000000d000d7211 */ /* 0x000fe400000f0eff */
[----:B------:R-:W-:-:S03]  /*2600*/  IADD3 R10, P0, PT, R10, -0x1, RZ ;  /* 0xffffffff0a0a7810 */ /* 0x000fc60007f1e0ff */
[----:B------:R1:W-:Y:S01]  /*2610*/  STG.E.64 desc[UR10][R2.64], R12 ;  /* 0x0000000c02007986 */ /* 0x0003e2000c101b0a */
[----:B------:R-:W-:Y:S02]  /*2620*/  IADD3.X R4, PT, PT, R4, -0x1, RZ, P0, !PT ;  /* 0xffffffff04047810 */ /* 0x000fe400007fe4ff */
[----:B------:R-:W-:-:S04]  /*2630*/  ISETP.NE.U32.AND P0, PT, R10, RZ, PT ;  /* 0x000000ff0a00720c */ /* 0x000fc80003f05070 */
[----:B------:R-:W-:-:S13]  /*2640*/  ISETP.NE.AND.EX P0, PT, R4, RZ, PT, P0 ;  /* 0x000000ff0400720c */ /* 0x000fda0003f05300 */
[----:B-1----:R-:W-:Y:S05]  /*2650*/  @P0 BRA `(.L_x_30) ;  /* 0xfffffffc00bc0947 */ /* 0x002fea000383ffff */
[----:B------:R-:W-:Y:S05]  /*2660*/  BSYNC.RECONVERGENT B0 ;  /* 0x0000000000007941 */ /* 0x000fea0003800200 */
.L_x_29:
[----:B------:R-:W0:Y:S01]  /*2670*/  LDC.64 R2, c[0x0][0x3b0] ;  /* 0x0000ec00ff027b82 */ /* 0x000e220000000a00 */
[----:B------:R-:W-:Y:S01]  /*2680*/  IMAD.MOV.U32 R4, RZ, RZ, 0x0 ;  /* 0x00000000ff047424 */ /* 0x000fe200078e00ff */
[C---:B------:R-:W-:Y:S01]  /*2690*/  ISETP.GT.U32.AND P0, PT, R7.reuse, 0x3, PT ;  /* 0x000000030700780c */ /* 0x040fe20003f04070 */
[----:B------:R-:W-:Y:S01]  /*26a0*/  IMAD.MOV.U32 R5, RZ, RZ, 0x3ff00000 ;  /* 0x3ff00000ff057424 */ /* 0x000fe200078e00ff */
[----:B------:R-:W-:Y:S01]  /*26b0*/  UISETP.NE.U32.AND UP0, UPT, UR8, 0x1, UPT ;  /* 0x000000010800788c */ /* 0x000fe2000bf05070 */
[----:B------:R-:W-:Y:S01]  /*26c0*/  IMAD.MOV.U32 R6, RZ, RZ, RZ ;  /* 0x000000ffff067224 */ /* 0x000fe200078e00ff */
[----:B------:R-:W-:Y:S01]  /*26d0*/  ISETP.GT.AND.EX P0, PT, R8, RZ, PT, P0 ;  /* 0x000000ff0800720c */ /* 0x000fe20003f04300 */
[----:B------:R-:W-:Y:S01]  /*26e0*/  IMAD.MOV.U32 R9, RZ, RZ, RZ ;  /* 0x000000ffff097224 */ /* 0x000fe200078e00ff */
[----:B------:R-:W-:Y:S02]  /*26f0*/  UISETP.NE.AND.EX UP0, UPT, UR9, URZ, UPT, UP0 ;  /* 0x000000ff0900728c */ /* 0x000fe4000bf05300 */
[----:B------:R-:W-:-:S02]  /*2700*/  SEL R10, R7, 0x3, P0 ;  /* 0x00000003070a7807 */ /* 0x000fc40000000000 */
[----:B------:R-:W-:Y:S02]  /*2710*/  SEL R11, R8, RZ, P0 ;  /* 0x000000ff080b7207 */ /* 0x000fe40000000000 */
[----:B------:R-:W-:-:S04]  /*2720*/  IADD3 R10, P1, PT, R10, -0x2, RZ ;  /* 0xfffffffe0a0a7810 */ /* 0x000fc80007f3e0ff */
[----:B------:R-:W-:Y:S02]  /*2730*/  IADD3.X R11, PT, PT, R11, -0x1, RZ, P1, !PT ;  /* 0xffffffff0b0b7810 */ /* 0x000fe40000ffe4ff */
[----:B------:R-:W-:Y:S01]  /*2740*/  LOP3.LUT R0, R10, 0x3, RZ, 0xc0, !PT ;  /* 0x000000030a007812 */ /* 0x000fe200078ec0ff */
[----:B0-----:R0:W-:Y:S01]  /*2750*/  STG.E.64 desc[UR10][R2.64], R4 ;  /* 0x0000000402007986 */ /* 0x0011e2000c101b0a */
[----:B------:R-:W-:Y:S05]  /*2760*/  BRA.U !UP0, `(.L_x_31) ;  /* 0x0000000908e07547 */ /* 0x000fea000b800000 */
[----:B------:R-:W1:Y:S01]  /*2770*/  LDC.64 R12, c[0x0][0x388] ;  /* 0x0000e200ff0c7b82 */ /* 0x000e620000000a00 */
[----:B------:R-:W2:Y:S01]  /*2780*/  LDCU.64 UR4, c[0x0][0x388] ;  /* 0x00007100ff0477ac */ /* 0x000ea20008000a00 */
[----:B------:R-:W3:Y:S01]  /*2790*/  LDCU.64 UR6, c[0x0][0x3b0] ;  /* 0x00007600ff0677ac */ /* 0x000ee20008000a00 */
[----:B-1----:R-:W5:Y:S01]  /*27a0*/  LDG.E.64 R12, desc[UR10][R12.64] ;  /* 0x0000000a0c0c7981 */ /* 0x002f62000c1e1b00 */
[----:B------:R-:W-:Y:S01]  /*27b0*/  LOP3.LUT R6, R10, 0xfffffffc, RZ, 0xc0, !PT ;  /* 0xfffffffc0a067812 */ /* 0x000fe200078ec0ff */
[----:B--2---:R-:W-:Y:S01]  /*27c0*/  UIADD3 UR4, UP0, UPT, UR4, 0x10, URZ ;  /* 0x0000001004047890 */ /* 0x004fe2000ff1e0ff */
[----:B------:R-:W-:Y:S01]  /*27d0*/  LOP3.LUT R9, R11, 0x7fffffff, RZ, 0xc0, !PT ;  /* 0x7fffffff0b097812 */ /* 0x000fe200078ec0ff */
[----:B------:R-:W-:Y:S01]  /*27e0*/  BSSY.RECONVERGENT B0, `(.L_x_31) ;  /* 0x00000b0000007945 */ /* 0x000fe20003800200 */
[----:B------:R-:W-:Y:S01]  /*27f0*/  ISETP.GT.U32.AND P0, PT, R6, RZ, PT ;  /* 0x000000ff0600720c */ /* 0x000fe20003f04070 */
[----:B------:R-:W-:Y:S02]  /*2800*/  UIADD3.X UR5, UPT, UPT, URZ, UR5, URZ, UP0, !UPT ;  /* 0x00000005ff057290 */ /* 0x000fe400087fe4ff */
[----:B------:R-:W-:Y:S01]  /*2810*/  BSSY.RELIABLE B1, `(.L_x_32) ;  /* 0x0000091000017945 */ /* 0x000fe20003800100 */
[----:B---3--:R-:W-:Y:S01]  /*2820*/  UIADD3 UR6, UP0, UPT, UR6, 0x20, URZ ;  /* 0x0000002006067890 */ /* 0x008fe2000ff1e0ff */
[----:B------:R-:W-:Y:S01]  /*2830*/  ISETP.GT.AND.EX P0, PT, R9, RZ, PT, P0 ;  /* 0x000000ff0900720c */ /* 0x000fe20003f04300 */
[----:B0-----:R-:W-:-:S02]  /*2840*/  IMAD.U32 R2, RZ, RZ, UR4 ;  /* 0x00000004ff027e24 */ /* 0x001fc4000f8e00ff */
[----:B------:R-:W-:Y:S01]  /*2850*/  UIADD3.X UR7, UPT, UPT, URZ, UR7, URZ, UP0, !UPT ;  /* 0x00000007ff077290 */ /* 0x000fe200087fe4ff */
[----:B------:R-:W-:Y:S02]  /*2860*/  IMAD.U32 R3, RZ, RZ, UR5 ;  /* 0x00000005ff037e24 */ /* 0x000fe4000f8e00ff */
[----:B------:R-:W-:Y:S02]  /*2870*/  IMAD.U32 R4, RZ, RZ, UR6 ;  /* 0x00000006ff047e24 */ /* 0x000fe4000f8e00ff */
[----:B------:R-:W-:Y:S02]  /*2880*/  IMAD.MOV.U32 R11, RZ, RZ, R6 ;  /* 0x000000ffff0b7224 */ /* 0x000fe400078e0006 */
[----:B------:R-:W-:Y:S02]  /*2890*/  IMAD.U32 R5, RZ, RZ, UR7 ;  /* 0x00000007ff057e24 */ /* 0x000fe4000f8e00ff */
[----:B------:R-:W-:Y:S01]  /*28a0*/  IMAD.MOV.U32 R10, RZ, RZ, R9 ;  /* 0x000000ffff0a7224 */ /* 0x000fe200078e0009 */
[----:B------:R-:W-:Y:S06]  /*28b0*/  @!P0 BRA `(.L_x_33) ;  /* 0x0000000800188947 */ /* 0x000fec0003800000 */
[----:B------:R-:W-:Y:S01]  /*28c0*/  ISETP.GT.U32.AND P1, PT, R11, 0xc, PT ;  /* 0x0000000c0b00780c */ /* 0x000fe20003f24070 */
[----:B------:R-:W-:Y:S01]  /*28d0*/  BSSY.RECONVERGENT B2, `(.L_x_34) ;  /* 0x0000050000027945 */ /* 0x000fe20003800200 */
[----:B------:R-:W-:Y:S02]  /*28e0*/  PLOP3.LUT P0, PT, PT, PT, PT, 0x80, 0x8 ;  /* 0x000000000008781c */ /* 0x000fe40003f0f070 */
[----:B------:R-:W-:-:S13]  /*28f0*/  ISETP.GT.AND.EX P1, PT, R10, RZ, PT, P1 ;  /* 0x000000ff0a00720c */ /* 0x000fda0003f24310 */
[----:B------:R-:W-:Y:S05]  /*2900*/  @!P1 BRA `(.L_x_35) ;  /* 0x0000000400309947 */ /* 0x000fea0003800000 */
[----:B------:R-:W-:-:S13]  /*2910*/  PLOP3.LUT P0, PT, PT, PT, PT, 0x8, 0x80 ;  /* 0x000000000080781c */ /* 0x000fda0003f0e170 */
.L_x_36:
[----:B------:R-:W2:Y:S02]  /*2920*/  LDG.E.64 R14, desc[UR10][R2.64+-0x8] ;  /* 0xfffff80a020e7981 */ /* 0x000ea4000c1e1b00 */
[----:B--2--5:R-:W-:-:S08]  /*2930*/  DADD R12, R14, R12 ;  /* 0x000000000e0c7229 */ /* 0x024fd0000000000c */
[----:B------:R-:W-:-:S07]  /*2940*/  DMUL R12, R12, 0.5 ;  /* 0x3fe000000c0c7828 */ /* 0x000fce0000000000 */
[----:B------:R0:W-:Y:S04]  /*2950*/  STG.E.64 desc[UR10][R4.64+-0x18], R12 ;  /* 0xffffe80c04007986 */ /* 0x0001e8000c101b0a */
[----:B------:R-:W2:Y:S02]  /*2960*/  LDG.E.64 R16, desc[UR10][R2.64] ;  /* 0x0000000a02107981 */ /* 0x000ea4000c1e1b00 */
[----:B--2---:R-:W-:-:S08]  /*2970*/  DADD R14, R14, R16 ;  /* 0x000000000e0e7229 */ /* 0x004fd00000000010 */
[----:B------:R-:W-:-:S07]  /*2980*/  DMUL R14, R14, 0.5 ;  /* 0x3fe000000e0e7828 */ /* 0x000fce0000000000 */
[----:B------:R1:W-:Y:S04]  /*2990*/  STG.E.64 desc[UR10][R4.64+-0x10], R14 ;  /* 0xfffff00e04007986 */ /* 0x0003e8000c101b0a */
[----:B------:R-:W2:Y:S02]  /*29a0*/  LDG.E.64 R18, desc[UR10][R2.64+0x8] ;  /* 0x0000080a02127981 */ /* 0x000ea4000c1e1b00 */
[----:B--2---:R-:W-:-:S08]  /*29b0*/  DADD R16, R16, R18 ;  /* 0x0000000010107229 */ /* 0x004fd00000000012 */
[----:B------:R-:W-:-:S07]  /*29c0*/  DMUL R16, R16, 0.5 ;  /* 0x3fe0000010107828 */ /* 0x000fce0000000000 */
[----:B------:R2:W-:Y:S04]  /*29d0*/  STG.E.64 desc[UR10][R4.64+-0x8], R16 ;  /* 0xfffff81004007986 */ /* 0x0005e8000c101b0a */
[----:B------:R-:W3:Y:S02]  /*29e0*/  LDG.E.64 R20, desc[UR10][R2.64+0x10] ;  /* 0x0000100a02147981 */ /* 0x000ee4000c1e1b00 */
[----:B---3--:R-:W-:-:S08]  /*29f0*/  DADD R18, R18, R20 ;  /* 0x0000000012127229 */ /* 0x008fd00000000014 */
[----:B------:R-:W-:-:S07]  /*2a00*/  DMUL R18, R18, 0.5 ;  /* 0x3fe0000012127828 */ /* 0x000fce0000000000 */
[----:B------:R3:W-:Y:S04]  /*2a10*/  STG.E.64 desc[UR10][R4.64], R18 ;  /* 0x0000001204007986 */ /* 0x0007e8000c101b0a */
[----:B0-----:R-:W4:Y:S02]  /*2a20*/  LDG.E.64 R12, desc[UR10][R2.64+0x18] ;  /* 0x0000180a020c7981 */ /* 0x001f24000c1e1b00 */
[----:B----4-:R-:W-:-:S08]  /*2a30*/  DADD R20, R20, R12 ;  /* 0x0000000014147229 */ /* 0x010fd0000000000c */
[----:B------:R-:W-:-:S07]  /*2a40*/  DMUL R20, R20, 0.5 ;  /* 0x3fe0000014147828 */ /* 0x000fce0000000000 */
[----:B------:R0:W-:Y:S04]  /*2a50*/  STG.E.64 desc[UR10][R4.64+0x8], R20 ;  /* 0x0000081404007986 */ /* 0x0001e8000c101b0a */
[----:B-1----:R-:W4:Y:S02]  /*2a60*/  LDG.E.64 R14, desc[UR10][R2.64+0x20] ;  /* 0x0000200a020e7981 */ /* 0x002f24000c1e1b00 */
[----:B----4-:R-:W-:-:S08]  /*2a70*/  DADD R12, R12, R14 ;  /* 0x000000000c0c7229 */ /* 0x010fd0000000000e */
[----:B------:R-:W-:-:S07]  /*2a80*/  DMUL R12, R12, 0.5 ;  /* 0x3fe000000c0c7828 */ /* 0x000fce0000000000 */
[----:B------:R1:W-:Y:S04]  /*2a90*/  STG.E.64 desc[UR10][R4.64+0x10], R12 ;  /* 0x0000100c04007986 */ /* 0x0003e8000c101b0a */
[----:B--2---:R-:W2:Y:S02]  /*2aa0*/  LDG.E.64 R16, desc[UR10][R2.64+0x28] ;  /* 0x0000280a02107981 */ /* 0x004ea4000c1e1b00 */
[----:B--2---:R-:W-:-:S08]  /*2ab0*/  DADD R14, R14, R16 ;  /* 0x000000000e0e7229 */ /* 0x004fd00000000010 */
[----:B------:R-:W-:-:S07]  /*2ac0*/  DMUL R14, R14, 0.5 ;  /* 0x3fe000000e0e7828 */ /* 0x000fce0000000000 */
[----:B------:R2:W-:Y:S04]  /*2ad0*/  STG.E.64 desc[UR10][R4.64+0x18], R14 ;  /* 0x0000180e04007986 */ /* 0x0005e8000c101b0a */
[----:B---3--:R-:W3:Y:S02]  /*2ae0*/  LDG.E.64 R18, desc[UR10][R2.64+0x30] ;  /* 0x0000300a02127981 */ /* 0x008ee4000c1e1b00 */
        /* <DEDUP_REMOVED lines=22> */
[----:B------:R-:W-:Y:S04]  /*2c50*/  STG.E.64 desc[UR10][R4.64+0x48], R16 ;  /* 0x0000481004007986 */ /* 0x000fe8000c101b0a */
[----:B-1----:R-:W4:Y:S02]  /*2c60*/  LDG.E.64 R20, desc[UR10][R2.64+0x60] ;  /* 0x0000600a02147981 */ /* 0x002f24000c1e1b00 */
[----:B----4-:R-:W-:-:S08]  /*2c70*/  DADD R18, R18, R20 ;  /* 0x0000000012127229 */ /* 0x010fd00000000014 */
[----:B------:R-:W-:-:S07]  /*2c80*/  DMUL R18, R18, 0.5 ;  /* 0x3fe0000012127828 */ /* 0x000fce0000000000 */
[----:B------:R-:W-:Y:S04]  /*2c90*/  STG.E.64 desc[UR10][R4.64+0x50], R18 ;  /* 0x0000501204007986 */ /* 0x000fe8000c101b0a */
[----:B------:R-:W4:Y:S02]  /*2ca0*/  LDG.E.64 R22, desc[UR10][R2.64+0x68] ;  /* 0x0000680a02167981 */ /* 0x000f24000c1e1b00 */
[----:B----4-:R-:W-:-:S08]  /*2cb0*/  DADD R20, R20, R22 ;  /* 0x0000000014147229 */ /* 0x010fd00000000016 */
[----:B------:R-:W-:-:S07]  /*2cc0*/  DMUL R20, R20, 0.5 ;  /* 0x3fe0000014147828 */ /* 0x000fce0000000000 */
[----:B------:R-:W-:Y:S04]  /*2cd0*/  STG.E.64 desc[UR10][R4.64+0x58], R20 ;  /* 0x0000581404007986 */ /* 0x000fe8000c101b0a */
[----:B--2---:R0:W2:Y:S01]  /*2ce0*/  LDG.E.64 R12, desc[UR10][R2.64+0x70] ;  /* 0x0000700a020c7981 */ /* 0x0040a2000c1e1b00 */
[----:B------:R-:W-:Y:S02]  /*2cf0*/  IADD3 R11, P1, PT, R11, -0x10, RZ ;  /* 0xfffffff00b0b7810 */ /* 0x000fe40007f3e0ff */
[----:B---3--:R-:W-:Y:S02]  /*2d00*/  IADD3 R14, P3, PT, R4, 0x80, RZ ;  /* 0x00000080040e7810 */ /* 0x008fe40007f7e0ff */
[----:B------:R-:W-:Y:S02]  /*2d10*/  IADD3.X R10, PT, PT, R10, -0x1, RZ, P1, !PT ;  /* 0xffffffff0a0a7810 */ /* 0x000fe40000ffe4ff */
[----:B------:R-:W-:Y:S01]  /*2d20*/  ISETP.GT.U32.AND P1, PT, R11, 0xc, PT ;  /* 0x0000000c0b00780c */ /* 0x000fe20003f24070 */
[----:B------:R-:W-:Y:S01]  /*2d30*/  IMAD.X R15, RZ, RZ, R5, P3 ;  /* 0x000000ffff0f7224 */ /* 0x000fe200018e0605 */
[----:B0-----:R-:W-:-:S02]  /*2d40*/  IADD3 R2, P2, PT, R2, 0x80, RZ ;  /* 0x0000008002027810 */ /* 0x001fc40007f5e0ff */
[----:B------:R-:W-:-:S03]  /*2d50*/  ISETP.GT.AND.EX P1, PT, R10, RZ, PT, P1 ;  /* 0x000000ff0a00720c */ /* 0x000fc60003f24310 */
[----:B------:R-:W-:Y:S01]  /*2d60*/  IMAD.X R3, RZ, RZ, R3, P2 ;  /* 0x000000ffff037224 */ /* 0x000fe200010e0603 */
[----:B--2---:R-:W-:-:S08]  /*2d70*/  DADD R22, R22, R12 ;  /* 0x0000000016167229 */ /* 0x004fd0000000000c */
[----:B------:R-:W-:-:S07]  /*2d80*/  DMUL R22, R22, 0.5 ;  /* 0x3fe0000016167828 */ /* 0x000fce0000000000 */
[----:B------:R0:W-:Y:S02]  /*2d90*/  STG.E.64 desc[UR10][R4.64+0x60], R22 ;  /* 0x0000601604007986 */ /* 0x0001e4000c101b0a */
[----:B0-----:R-:W-:Y:S02]  /*2da0*/  IMAD.MOV.U32 R4, RZ, RZ, R14 ;  /* 0x000000ffff047224 */ /* 0x001fe400078e000e */
[----:B------:R-:W-:Y:S01]  /*2db0*/  IMAD.MOV.U32 R5, RZ, RZ, R15 ;  /* 0x000000ffff057224 */ /* 0x000fe200078e000f */
[----:B------:R-:W-:Y:S06]  /*2dc0*/  @P1 BRA `(.L_x_36) ;  /* 0xfffffff800d41947 */ /* 0x000fec000383ffff */
.L_x_35:
[----:B------:R-:W-:Y:S05]  /*2dd0*/  BSYNC.RECONVERGENT B2 ;  /* 0x0000000000027941 */ /* 0x000fea0003800200 */
.L_x_34:
[----:B------:R-:W-:Y:S01]  /*2de0*/  ISETP.GT.U32.AND P1, PT, R11, 0x4, PT ;  /* 0x000000040b00780c */ /* 0x000fe20003f24070 */
[----:B------:R-:W-:Y:S03]  /*2df0*/  BSSY.RECONVERGENT B2, `(.L_x_37) ;  /* 0x000002e000027945 */ /* 0x000fe60003800200 */
[----:B------:R-:W-:-:S13]  /*2e00*/  ISETP.GT.AND.EX P1, PT, R10, RZ, PT, P1 ;  /* 0x000000ff0a00720c */ /* 0x000fda0003f24310 */
[----:B------:R-:W-:Y:S05]  /*2e10*/  @!P1 BRA `(.L_x_38) ;  /* 0x0000000000ac9947 */ /* 0x000fea0003800000 */
        /* <DEDUP_REMOVED lines=22> */
[----:B--2---:R-:W-:-:S07]  /*2f80*/  DMUL R16, R12, 0.5 ;  /* 0x3fe000000c107828 */ /* 0x004fce0000000000 */
[----:B------:R0:W-:Y:S04]  /*2f90*/  STG.E.64 desc[UR10][R4.64+0x10], R16 ;  /* 0x0000101004007986 */ /* 0x0001e8000c101b0a */
[----:B------:R-:W2:Y:S02]  /*2fa0*/  LDG.E.64 R22, desc[UR10][R2.64+0x28] ;  /* 0x0000280a02167981 */ /* 0x000ea4000c1e1b00 */
[----:B--2---:R-:W-:-:S08]  /*2fb0*/  DADD R14, R14, R22 ;  /* 0x000000000e0e7229 */ /* 0x004fd00000000016 */
[----:B------:R-:W-:-:S07]  /*2fc0*/  DMUL R14, R14, 0.5 ;  /* 0x3fe000000e0e7828 */ /* 0x000fce0000000000 */
[----:B------:R-:W-:Y:S04]  /*2fd0*/  STG.E.64 desc[UR10][R4.64+0x18], R14 ;  /* 0x0000180e04007986 */ /* 0x000fe8000c101b0a */
[----:B------:R1:W2:Y:S01]  /*2fe0*/  LDG.E.64 R12, desc[UR10][R2.64+0x30] ;  /* 0x0000300a020c7981 */ /* 0x0002a2000c1e1b00 */
[----:B---3--:R-:W-:Y:S02]  /*2ff0*/  IADD3 R18, P2, PT, R2, 0x40, RZ ;  /* 0x0000004002127810 */ /* 0x008fe40007f5e0ff */
[----:B0-----:R-:W-:Y:S02]  /*3000*/  IADD3 R16, P3, PT, R4, 0x40, RZ ;  /* 0x0000004004107810 */ /* 0x001fe40007f7e0ff */
[----:B------:R-:W-:Y:S01]  /*3010*/  IADD3 R11, P1, PT, R11, -0x8, RZ ;  /* 0xfffffff80b0b7810 */ /* 0x000fe20007f3e0ff */
[----:B------:R-:W-:Y:S01]  /*3020*/  IMAD.X R19, RZ, RZ, R3, P2 ;  /* 0x000000ffff137224 */ /* 0x000fe200010e0603 */
[----:B------:R-:W-:Y:S01]  /*3030*/  PLOP3.LUT P0, PT, PT, PT, PT, 0x8, 0x80 ;  /* 0x000000000080781c */ /* 0x000fe20003f0e170 */
[----:B------:R-:W-:Y:S01]  /*3040*/  IMAD.X R17, RZ, RZ, R5, P3 ;  /* 0x000000ffff117224 */ /* 0x000fe200018e0605 */
[----:B------:R-:W-:Y:S01]  /*3050*/  IADD3.X R10, PT, PT, R10, -0x1, RZ, P1, !PT ;  /* 0xffffffff0a0a7810 */ /* 0x000fe20000ffe4ff */
[----:B-1----:R-:W-:-:S02]  /*3060*/  IMAD.MOV.U32 R2, RZ, RZ, R18 ;  /* 0x000000ffff027224 */ /* 0x002fc400078e0012 */
[----:B------:R-:W-:Y:S01]  /*3070*/  IMAD.MOV.U32 R3, RZ, RZ, R19 ;  /* 0x000000ffff037224 */ /* 0x000fe200078e0013 */
[----:B--2---:R-:W-:-:S08]  /*3080*/  DADD R22, R22, R12 ;  /* 0x0000000016167229 */ /* 0x004fd0000000000c */
[----:B------:R-:W-:-:S07]  /*3090*/  DMUL R22, R22, 0.5 ;  /* 0x3fe0000016167828 */ /* 0x000fce0000000000 */
[----:B------:R0:W-:Y:S02]  /*30a0*/  STG.E.64 desc[UR10][R4.64+0x20], R22 ;  /* 0x0000201604007986 */ /* 0x0001e4000c101b0a */
[----:B0-----:R-:W-:Y:S02]  /*30b0*/  IMAD.MOV.U32 R4, RZ, RZ, R16 ;  /* 0x000000ffff047224 */ /* 0x001fe400078e0010 */
[----:B------:R-:W-:-:S07]  /*30c0*/  IMAD.MOV.U32 R5, RZ, RZ, R17 ;  /* 0x000000ffff057224 */ /* 0x000fce00078e0011 */
.L_x_38:
[----:B------:R-:W-:Y:S05]  /*30d0*/  BSYNC.RECONVERGENT B2 ;  /* 0x0000000000027941 */ /* 0x000fea0003800200 */
.L_x_37:
[----:B------:R-:W-:-:S04]  /*30e0*/  ISETP.NE.U32.AND P1, PT, R11, RZ, PT ;  /* 0x000000ff0b00720c */ /* 0x000fc80003f25070 */
[----:B------:R-:W-:-:S13]  /*30f0*/  ISETP.NE.OR.EX P0, PT, R10, RZ, P0, P1 ;  /* 0x000000ff0a00720c */ /* 0x000fda0000705710 */
[----:B------:R-:W-:Y:S05]  /*3100*/  @!P0 BREAK.RELIABLE B1 ;  /* 0x0000000000018942 */ /* 0x000fea0003800100 */
[----:B------:R-:W-:Y:S05]  /*3110*/  @!P0 BRA `(.L_x_39) ;  /* 0x0000000000708947 */ /* 0x000fea0003800000 */
.L_x_33:
[----:B------:R-:W-:Y:S05]  /*3120*/  BSYNC.RELIABLE B1 ;  /* 0x0000000000017941 */ /* 0x000fea0003800100 */
.L_x_32:
[----:B------:R-:W2:Y:S02]  /*3130*/  LDG.E.64 R14, desc[UR10][R2.64+-0x8] ;  /* 0xfffff80a020e7981 */ /* 0x000ea4000c1e1b00 */
[----:B--2--5:R-:W-:-:S08]  /*3140*/  DADD R12, R14, R12 ;  /* 0x000000000e0c7229 */ /* 0x024fd0000000000c */
[----:B------:R-:W-:-:S07]  /*3150*/  DMUL R16, R12, 0.5 ;  /* 0x3fe000000c107828 */ /* 0x000fce0000000000 */
[----:B------:R-:W-:Y:S04]  /*3160*/  STG.E.64 desc[UR10][R4.64+-0x18], R16 ;  /* 0xffffe81004007986 */ /* 0x000fe8000c101b0a */
[----:B------:R-:W2:Y:S02]  /*3170*/  LDG.E.64 R12, desc[UR10][R2.64] ;  /* 0x0000000a020c7981 */ /* 0x000ea4000c1e1b00 */
[----:B--2---:R-:W-:-:S08]  /*3180*/  DADD R14, R14, R12 ;  /* 0x000000000e0e7229 */ /* 0x004fd0000000000c */
[----:B------:R-:W-:-:S07]  /*3190*/  DMUL R14, R14, 0.5 ;  /* 0x3fe000000e0e7828 */ /* 0x000fce0000000000 */
[----:B------:R0:W-:Y:S04]  /*31a0*/  STG.E.64 desc[UR10][R4.64+-0x10], R14 ;  /* 0xfffff00e04007986 */ /* 0x0001e8000c101b0a */
[----:B------:R-:W2:Y:S02]  /*31b0*/  LDG.E.64 R18, desc[UR10][R2.64+0x8] ;  /* 0x0000080a02127981 */ /* 0x000ea4000c1e1b00 */
[----:B--2---:R-:W-:-:S08]  /*31c0*/  DADD R12, R12, R18 ;  /* 0x000000000c0c7229 */ /* 0x004fd00000000012 */
[----:B------:R-:W-:-:S07]  /*31d0*/  DMUL R20, R12, 0.5 ;  /* 0x3fe000000c147828 */ /* 0x000fce0000000000 */
[----:B------:R-:W-:Y:S04]  /*31e0*/  STG.E.64 desc[UR10][R4.64+-0x8], R20 ;  /* 0xfffff81404007986 */ /* 0x000fe8000c101b0a */
[----:B------:R1:W2:Y:S01]  /*31f0*/  LDG.E.64 R12, desc[UR10][R2.64+0x10] ;  /* 0x0000100a020c7981 */ /* 0x0002a2000c1e1b00 */
[----:B------:R-:W-:Y:S02]  /*3200*/  IADD3 R11, P0, PT, R11, -0x4, RZ ;  /* 0xfffffffc0b0b7810 */ /* 0x000fe40007f1e0ff */
[----:B0-----:R-:W-:Y:S02]  /*3210*/  IADD3 R14, P2, PT, R4, 0x20, RZ ;  /* 0x00000020040e7810 */ /* 0x001fe40007f5e0ff */
[----:B------:R-:W-:Y:S02]  /*3220*/  IADD3.X R10, PT, PT, R10, -0x1, RZ, P0, !PT ;  /* 0xffffffff0a0a7810 */ /* 0x000fe400007fe4ff */
[----:B------:R-:W-:Y:S01]  /*3230*/  ISETP.NE.U32.AND P0, PT, R11, RZ, PT ;  /* 0x000000ff0b00720c */ /* 0x000fe20003f05070 */
[----:B------:R-:W-:Y:S01]  /*3240*/  IMAD.X R15, RZ, RZ, R5, P2 ;  /* 0x000000ffff0f7224 */ /* 0x000fe200010e0605 */
[----:B-1----:R-:W-:-:S02]  /*3250*/  IADD3 R2, P1, PT, R2, 0x20, RZ ;  /* 0x0000002002027810 */ /* 0x002fc40007f3e0ff */
[----:B------:R-:W-:-:S03]  /*3260*/  ISETP.NE.AND.EX P0, PT, R10, RZ, PT, P0 ;  /* 0x000000ff0a00720c */ /* 0x000fc60003f05300 */
[----:B------:R-:W-:Y:S01]  /*3270*/  IMAD.X R3, RZ, RZ, R3, P1 ;  /* 0x000000ffff037224 */ /* 0x000fe200008e0603 */
[----:B--2---:R-:W-:-:S08]  /*3280*/  DADD R18, R18, R12 ;  /* 0x0000000012127229 */ /* 0x004fd0000000000c */
[----:B------:R-:W-:-:S07]  /*3290*/  DMUL R18, R18, 0.5 ;  /* 0x3fe0000012127828 */ /* 0x000fce0000000000 */
[----:B------:R0:W-:Y:S02]  /*32a0*/  STG.E.64 desc[UR10][R4.64], R18 ;  /* 0x0000001204007986 */ /* 0x0001e4000c101b0a */
[----:B0-----:R-:W-:Y:S02]  /*32b0*/  IMAD.MOV.U32 R4, RZ, RZ, R14 ;  /* 0x000000ffff047224 */ /* 0x001fe400078e000e */
[----:B------:R-:W-:Y:S01]  /*32c0*/  IMAD.MOV.U32 R5, RZ, RZ, R15 ;  /* 0x000000ffff057224 */ /* 0x000fe200078e000f */
[----:B------:R-:W-:Y:S06]  /*32d0*/  @P0 BRA `(.L_x_32) ;  /* 0xfffffffc00940947 */ /* 0x000fec000383ffff */
.L_x_39:
[----:B------:R-:W-:Y:S05]  /*32e0*/  BSYNC.RECONVERGENT B0 ;  /* 0x0000000000007941 */ /* 0x000fea0003800200 */
.L_x_31:
[----:B------:R-:W-:Y:S01]  /*32f0*/  ISETP.NE.U32.AND P0, PT, R0, RZ, PT ;  /* 0x000000ff0000720c */ /* 0x000fe20003f05070 */
[----:B------:R-:W-:Y:S03]  /*3300*/  BSSY.RECONVERGENT B0, `(.L_x_40) ;  /* 0x000002f000007945 */ /* 0x000fe60003800200 */
[----:B------:R-:W-:-:S13]  /*3310*/  ISETP.NE.AND.EX P0, PT, RZ, RZ, PT, P0 ;  /* 0x000000ffff00720c */ /* 0x000fda0003f05300 */
[----:B------:R-:W-:Y:S05]  /*3320*/  @!P0 BRA `(.L_x_41) ;  /* 0x0000000000b08947 */ /* 0x000fea0003800000 */
[----:B------:R-:W1:Y:S01]  /*3330*/  LDCU.64 UR4, c[0x0][0x388] ;  /* 0x00007100ff0477ac */ /* 0x000e620008000a00 */
[C---:B-----5:R-:W-:Y:S01]  /*3340*/  IMAD.SHL.U32 R12, R6.reuse, 0x8, RZ ;  /* 0x00000008060c7824 */ /* 0x060fe200078e00ff */
[----:B------:R-:W-:-:S04]  /*3350*/  SHF.L.U64.HI R6, R6, 0x3, R9 ;  /* 0x0000000306067819 */ /* 0x000fc80000010209 */
[----:B-1----:R-:W-:-:S04]  /*3360*/  IADD3 R10, P0, PT, R12, UR4, RZ ;  /* 0x000000040c0a7c10 */ /* 0x002fc8000ff1e0ff */
[----:B------:R-:W-:Y:S01]  /*3370*/  IADD3.X R11, PT, PT, R6, UR5, RZ, P0, !PT ;  /* 0x00000005060b7c10 */ /* 0x000fe200087fe4ff */
[----:B------:R-:W1:Y:S04]  /*3380*/  LDCU.64 UR4, c[0x0][0x3b0] ;  /* 0x00007600ff0477ac */ /* 0x000e680008000a00 */
[----:B0-----:R-:W2:Y:S04]  /*3390*/  LDG.E.64 R4, desc[UR10][R10.64] ;  /* 0x0000000a0a047981 */ /* 0x001ea8000c1e1b00 */
[----:B------:R0:W2:Y:S01]  /*33a0*/  LDG.E.64 R2, desc[UR10][R10.64+0x8] ;  /* 0x0000080a0a027981 */ /* 0x0000a2000c1e1b00 */
[----:B------:R-:W-:-:S02]  /*33b0*/  IADD3 R0, P1, PT, R0, -0x1, RZ ;  /* 0xffffffff00007810 */ /* 0x000fc40007f3e0ff */
[----:B------:R-:W-:Y:S02]  /*33c0*/  IADD3 R9, P2, PT, R10, 0x10, RZ ;  /* 0x000000100a097810 */ /* 0x000fe40007f5e0ff */
[----:B-1----:R-:W-:-:S03]  /*33d0*/  IADD3 R12, P0, PT, R12, UR4, RZ ;  /* 0x000000040c0c7c10 */ /* 0x002fc6000ff1e0ff */
[----:B0-----:R-:W-:Y:S01]  /*33e0*/  IMAD.X R10, RZ, RZ, R11, P2 ;  /* 0x000000ffff0a7224 */ /* 0x001fe200010e060b */
[----:B------:R-:W-:Y:S01]  /*33f0*/  IADD3.X R13, PT, PT, R6, UR5, RZ, P0, !PT ;  /* 0x00000005060d7c10 */ /* 0x000fe200087fe4ff */
[----:B------:R-:W-:Y:S01]  /*3400*/  IMAD.X R6, RZ, RZ, -0x1, P1 ;  /* 0xffffffffff067424 */ /* 0x000fe200008e06ff */
[----:B------:R-:W-:Y:S02]  /*3410*/  ISETP.NE.U32.AND P0, PT, R0, RZ, PT ;  /* 0x000000ff0000720c */ /* 0x000fe40003f05070 */
[----:B------:R-:W-:Y:S02]  /*3420*/  IADD3 R14, P1, PT, R12, 0x10, RZ ;  /* 0x000000100c0e7810 */ /* 0x000fe40007f3e0ff */
[----:B------:R-:W-:-:S03]  /*3430*/  ISETP.NE.AND.EX P0, PT, R6, RZ, PT, P0 ;  /* 0x000000ff0600720c */ /* 0x000fc60003f05300 */
[----:B------:R-:W-:Y:S01]  /*3440*/  IMAD.X R11, RZ, RZ, R13, P1 ;  /* 0x000000ffff0b7224 */ /* 0x000fe200008e060d */
[----:B--2---:R-:W-:-:S08]  /*3450*/  DADD R4, R4, R2 ;  /* 0x0000000004047229 */ /* 0x004fd00000000002 */
[----:B------:R-:W-:-:S07]  /*3460*/  DMUL R4, R4, 0.5 ;  /* 0x3fe0000004047828 */ /* 0x000fce0000000000 */
[----:B------:R1:W-:Y:S01]  /*3470*/  STG.E.64 desc[UR10][R12.64+0x8], R4 ;  /* 0x000008040c007986 */ /* 0x0003e2000c101b0a */
[----:B------:R-:W-:Y:S05]  /*3480*/  @!P0 BRA `(.L_x_41) ;  /* 0x0000000000588947 */ /* 0x000fea0003800000 */
[----:B------:R-:W-:Y:S02]  /*3490*/  IMAD.MOV.U32 R15, RZ, RZ, R14 ;  /* 0x000000ffff0f7224 */ /* 0x000fe400078e000e */
[----:B------:R-:W-:Y:S02]  /*34a0*/  IMAD.MOV.U32 R16, RZ, RZ, R11 ;  /* 0x000000ffff107224 */ /* 0x000fe400078e000b */
[----:B------:R-:W-:-:S07]  /*34b0*/  IMAD.MOV.U32 R14, RZ, RZ, R10 ;  /* 0x000000ffff0e7224 */ /* 0x000fce00078e000a */
.L_x_42:
[----:B-1----:R-:W-:Y:S02]  /*34c0*/  IMAD.MOV.U32 R4, RZ, RZ, R9 ;  /* 0x000000ffff047224 */ /* 0x002fe400078e0009 */
[----:B------:R-:W-:-:S06]  /*34d0*/  IMAD.MOV.U32 R5, RZ, RZ, R14 ;  /* 0x000000ffff057224 */ /* 0x000fcc00078e000e */
[----:B--2---:R-:W2:Y:S01]  /*34e0*/  LDG.E.64 R4, desc[UR10][R4.64] ;  /* 0x0000000a04047981 */ /* 0x004ea2000c1e1b00 */
[----:B------:R-:W-:Y:S01]  /*34f0*/  IMAD.MOV.U32 R12, RZ, RZ, R15 ;  /* 0x000000ffff0c7224 */ /* 0x000fe200078e000f */
[----:B------:R-:W-:Y:S01]  /*3500*/  IADD3 R0, P0, PT, R0, -0x1, RZ ;  /* 0xffffffff00007810 */ /* 0x000fe20007f1e0ff */
[--C-:B------:R-:W-:Y:S01]  /*3510*/  IMAD.MOV.U32 R13, RZ, RZ, R16.reuse ;  /* 0x000000ffff0d7224 */ /* 0x100fe200078e0010 */
[----:B------:R-:W-:Y:S02]  /*3520*/  IADD3 R15, P1, PT, R15, 0x8, RZ ;  /* 0x000000080f0f7810 */ /* 0x000fe40007f3e0ff */
[----:B------:R-:W-:Y:S02]  /*3530*/  IADD3.X R6, PT, PT, R6, -0x1, RZ, P0, !PT ;  /* 0xffffffff06067810 */ /* 0x000fe400007fe4ff */
[----:B------:R-:W-:Y:S01]  /*3540*/  ISETP.NE.U32.AND P0, PT, R0, RZ, PT ;  /* 0x000000ff0000720c */ /* 0x000fe20003f05070 */
[----:B------:R-:W-:Y:S01]  /*3550*/  IMAD.X R16, RZ, RZ, R16, P1 ;  /* 0x000000ffff107224 */ /* 0x000fe200008e0610 */
[----:B------:R-:W-:-:S02]  /*3560*/  IADD3 R9, P2, PT, R9, 0x8, RZ ;  /* 0x0000000809097810 */ /* 0x000fc40007f5e0ff */
[----:B------:R-:W-:-:S03]  /*3570*/  ISETP.NE.AND.EX P0, PT, R6, RZ, PT, P0 ;  /* 0x000000ff0600720c */ /* 0x000fc60003f05300 */
[----:B------:R-:W-:Y:S01]  /*3580*/  IMAD.X R14, RZ, RZ, R14, P2 ;  /* 0x000000ffff0e7224 */ /* 0x000fe200010e060e */
[----:B--2---:R-:W-:-:S08]  /*3590*/  DADD R2, R4, R2 ;  /* 0x0000000004027229 */ /* 0x004fd00000000002 */
[----:B------:R-:W-:Y:S01]  /*35a0*/  DMUL R10, R2, 0.5 ;  /* 0x3fe00000020a7828 */ /* 0x000fe20000000000 */
[----:B------:R-:W-:Y:S02]  /*35b0*/  IMAD.MOV.U32 R2, RZ, RZ, R4 ;  /* 0x000000ffff027224 */ /* 0x000fe400078e0004 */
[----:B------:R-:W-:-:S04]  /*35c0*/  IMAD.MOV.U32 R3, RZ, RZ, R5 ;  /* 0x000000ffff037224 */ /* 0x000fc800078e0005 */
[----:B------:R2:W-:Y:S01]  /*35d0*/  STG.E.64 desc[UR10][R12.64], R10 ;  /* 0x0000000a0c007986 */ /* 0x0005e2000c101b0a */
[----:B------:R-:W-:Y:S05]  /*35e0*/  @P0 BRA `(.L_x_42) ;  /* 0xfffffffc00b40947 */ /* 0x000fea000383ffff */
.L_x_41:
[----:B------:R-:W-:Y:S05]  /*35f0*/  BSYNC.RECONVERGENT B0 ;  /* 0x0000000000007941 */ /* 0x000fea0003800200 */
.L_x_40:
[----:B------:R-:W-:Y:S05]  /*3600*/  BRA `(.L_x_43) ;  /* 0x0000000000107947 */ /* 0x000fea0003800000 */
.L_x_19:
[----:B0-----:R-:W0:Y:S01]  /*3610*/  LDC.64 R2, c[0x0][0x3b0] ;  /* 0x0000ec00ff027b82 */ /* 0x001e220000000a00 */
[----:B------:R-:W-:Y:S02]  /*3620*/  IMAD.MOV.U32 R4, RZ, RZ, 0x0 ;  /* 0x00000000ff047424 */ /* 0x000fe400078e00ff */
[----:B------:R-:W-:-:S05]  /*3630*/  IMAD.MOV.U32 R5, RZ, RZ, 0x3ff00000 ;  /* 0x3ff00000ff057424 */ /* 0x000fca00078e00ff */
[----:B0-----:R3:W-:Y:S02]  /*3640*/  STG.E.64 desc[UR10][R2.64], R4 ;  /* 0x0000000402007986 */ /* 0x0017e4000c101b0a */
.L_x_43:
[----:B------:R-:W4:Y:S01]  /*3650*/  LDCU.64 UR4, c[0x0][0x3b0] ;  /* 0x00007600ff0477ac */ /* 0x000f220008000a00 */
[----:B01-3--:R-:W-:Y:S02]  /*3660*/  IMAD.MOV.U32 R4, RZ, RZ, 0x0 ;  /* 0x00000000ff047424 */ /* 0x00bfe400078e00ff */
[----:B------:R-:W-:Y:S01]  /*3670*/  IMAD.MOV.U32 R5, RZ, RZ, -0x40100000 ;  /* 0xbff00000ff057424 */ /* 0x000fe200078e00ff */
[----:B----4-:R-:W-:-:S04]  /*3680*/  LEA R2, P0, R7, UR4, 0x3 ;  /* 0x0000000407027c11 */ /* 0x010fc8000f8018ff */
[----:B------:R-:W-:-:S05]  /*3690*/  LEA.HI.X R3, R7, UR5, R8, 0x3, P0 ;  /* 0x0000000507037c11 */ /* 0x000fca00080f1c08 */
[----:B------:R-:W-:Y:S01]  /*36a0*/  STG.E.64 desc[UR10][R2.64+-0x8], R4 ;  /* 0xfffff80402007986 */ /* 0x000fe2000c101b0a */
[----:B------:R-:W-:Y:S05]  /*36b0*/  EXIT ;  /* 0x000000000000794d */ /* 0x000fea0003800000 */
        .weak           $__internal_0_$__cuda_sm20_div_rn_f64_full
        .type           $__internal_0_$__cuda_sm20_div_rn_f64_full,@function
        .size           $__internal_0_$__cuda_sm20_div_rn_f64_full,(.L_x_50 - $__internal_0_$__cuda_sm20_div_rn_f64_full)
$__internal_0_$__cuda_sm20_div_rn_f64_full:
[C---:B------:R-:W-:Y:S01]  /*36c0*/  FSETP.GEU.AND P0, PT, |R21|.reuse, 1.469367938527859385e-39, PT ;  /* 0x001000001500780b */ /* 0x040fe20003f0e200 */
[----:B------:R-:W-:Y:S01]  /*36d0*/  IMAD.MOV.U32 R24, RZ, RZ, 0x1 ;  /* 0x00000001ff187424 */ /* 0x000fe200078e00ff */
[----:B------:R-:W-:Y:S01]  /*36e0*/  LOP3.LUT R18, R21, 0x800fffff, RZ, 0xc0, !PT ;  /* 0x800fffff15127812 */ /* 0x000fe200078ec0ff */
[----:B------:R-:W-:Y:S01]  /*36f0*/  IMAD.MOV.U32 R34, RZ, RZ, 0x1ca00000 ;  /* 0x1ca00000ff227424 */ /* 0x000fe200078e00ff */
[C---:B------:R-:W-:Y:S01]  /*3700*/  FSETP.GEU.AND P2, PT, |R23|.reuse, 1.469367938527859385e-39, PT ;  /* 0x001000001700780b */ /* 0x040fe20003f4e200 */
[----:B------:R-:W-:Y:S01]  /*3710*/  BSSY.RECONVERGENT B3, `(.L_x_44) ;  /* 0x0000052000037945 */ /* 0x000fe20003800200 */
[----:B------:R-:W-:Y:S01]  /*3720*/  LOP3.LUT R19, R18, 0x3ff00000, RZ, 0xfc, !PT ;  /* 0x3ff0000012137812 */ /* 0x000fe200078efcff */
[----:B------:R-:W-:Y:S01]  /*3730*/  IMAD.MOV.U32 R18, RZ, RZ, R20 ;  /* 0x000000ffff127224 */ /* 0x000fe200078e0014 */
[----:B------:R-:W-:Y:S02]  /*3740*/  LOP3.LUT R33, R23, 0x7ff00000, RZ, 0xc0, !PT ;  /* 0x7ff0000017217812 */ /* 0x000fe400078ec0ff */
[----:B------:R-:W-:-:S03]  /*3750*/  LOP3.LUT R36, R21, 0x7ff00000, RZ, 0xc0, !PT ;  /* 0x7ff0000015247812 */ /* 0x000fc600078ec0ff */
[----:B------:R-:W-:Y:S01]  /*3760*/  @!P0 DMUL R18, R20, 8.98846567431157953865e+307 ;  /* 0x7fe0000014128828 */ /* 0x000fe20000000000 */
[----:B------:R-:W-:-:S03]  /*3770*/  ISETP.GE.U32.AND P1, PT, R33, R36, PT ;  /* 0x000000242100720c */ /* 0x000fc60003f26070 */
[----:B------:R-:W-:Y:S02]  /*3780*/  @!P2 LOP3.LUT R26, R21, 0x7ff00000, RZ, 0xc0, !PT ;  /* 0x7ff00000151aa812 */ /* 0x000fe400078ec0ff */
[----:B------:R-:W0:Y:S02]  /*3790*/  MUFU.RCP64H R25, R19 ;  /* 0x0000001300197308 */ /* 0x000e240000001800 */
[----:B------:R-:W-:Y:S02]  /*37a0*/  @!P2 ISETP.GE.U32.AND P3, PT, R33, R26, PT ;  /* 0x0000001a2100a20c */ /* 0x000fe40003f66070 */
[----:B------:R-:W-:Y:S02]  /*37b0*/  @!P0 LOP3.LUT R36, R19, 0x7ff00000, RZ, 0xc0, !PT ;  /* 0x7ff0000013248812 */ /* 0x000fe400078ec0ff */
[----:B------:R-:W-:-:S04]  /*37c0*/  @!P2 SEL R27, R34, 0x63400000, !P3 ;  /* 0x63400000221ba807 */ /* 0x000fc80005800000 */
[----:B------:R-:W-:-:S04]  /*37d0*/  @!P2 LOP3.LUT R30, R27, 0x80000000, R23, 0xf8, !PT ;  /* 0x800000001b1ea812 */ /* 0x000fc800078ef817 */
[----:B------:R-:W-:Y:S01]  /*37e0*/  @!P2 LOP3.LUT R31, R30, 0x100000, RZ, 0xfc, !PT ;  /* 0x001000001e1fa812 */ /* 0x000fe200078efcff */
[----:B------:R-:W-:Y:S01]  /*37f0*/  @!P2 IMAD.MOV.U32 R30, RZ, RZ, RZ ;  /* 0x000000ffff1ea224 */ /* 0x000fe200078e00ff */
[----:B0-----:R-:W-:-:S08]  /*3800*/  DFMA R28, R24, -R18, 1 ;  /* 0x3ff00000181c742b */ /* 0x001fd00000000812 */
[----:B------:R-:W-:-:S08]  /*3810*/  DFMA R28, R28, R28, R28 ;  /* 0x0000001c1c1c722b */ /* 0x000fd0000000001c */
[----:B------:R-:W-:Y:S01]  /*3820*/  DFMA R28, R24, R28, R24 ;  /* 0x0000001c181c722b */ /* 0x000fe20000000018 */
[----:B------:R-:W-:Y:S01]  /*3830*/  SEL R25, R34, 0x63400000, !P1 ;  /* 0x6340000022197807 */ /* 0x000fe20004800000 */
[----:B------:R-:W-:-:S03]  /*3840*/  IMAD.MOV.U32 R24, RZ, RZ, R22 ;  /* 0x000000ffff187224 */ /* 0x000fc600078e0016 */
[----:B------:R-:W-:-:S03]  /*3850*/  LOP3.LUT R25, R25, 0x800fffff, R23, 0xf8, !PT ;  /* 0x800fffff19197812 */ /* 0x000fc600078ef817 */
[----:B------:R-:W-:-:S03]  /*3860*/  DFMA R26, R28, -R18, 1 ;  /* 0x3ff000001c1a742b */ /* 0x000fc60000000812 */
[----:B------:R-:W-:-:S05]  /*3870*/  @!P2 DFMA R24, R24, 2, -R30 ;  /* 0x400000001818a82b */ /* 0x000fca000000081e */
[----:B------:R-:W-:-:S08]  /*3880*/  DFMA R26, R28, R26, R28 ;  /* 0x0000001a1c1a722b */ /* 0x000fd0000000001c */
[----:B------:R-:W-:-:S08]  /*3890*/  DMUL R28, R26, R24 ;  /* 0x000000181a1c7228 */ /* 0x000fd00000000000 */
[----:B------:R-:W-:-:S08]  /*38a0*/  DFMA R30, R28, -R18, R24 ;  /* 0x800000121c1e722b */ /* 0x000fd00000000018 */
[----:B------:R-:W-:Y:S01]  /*38b0*/  DFMA R30, R26, R30, R28 ;  /* 0x0000001e1a1e722b */ /* 0x000fe2000000001c */
[----:B------:R-:W-:Y:S01]  /*38c0*/  IMAD.MOV.U32 R28, RZ, RZ, R33 ;  /* 0x000000ffff1c7224 */ /* 0x000fe200078e0021 */
[----:B------:R-:W-:-:S05]  /*38d0*/  @!P2 LOP3.LUT R28, R25, 0x7ff00000, RZ, 0xc0, !PT ;  /* 0x7ff00000191ca812 */ /* 0x000fca00078ec0ff */
[----:B------:R-:W-:-:S05]  /*38e0*/  VIADD R26, R28, 0xffffffff ;  /* 0xffffffff1c1a7836 */ /* 0x000fca0000000000 */
[----:B------:R-:W-:Y:S01]  /*38f0*/  ISETP.GT.U32.AND P0, PT, R26, 0x7feffffe, PT ;  /* 0x7feffffe1a00780c */ /* 0x000fe20003f04070 */
[----:B------:R-:W-:-:S05]  /*3900*/  VIADD R26, R36, 0xffffffff ;  /* 0xffffffff241a7836 */ /* 0x000fca0000000000 */
[----:B------:R-:W-:-:S13]  /*3910*/  ISETP.GT.U32.OR P0, PT, R26, 0x7feffffe, P0 ;  /* 0x7feffffe1a00780c */ /* 0x000fda0000704470 */
[----:B------:R-:W-:Y:S05]  /*3920*/  @P0 BRA `(.L_x_45) ;  /* 0x00000000006c0947 */ /* 0x000fea0003800000 */
[----:B------:R-:W-:-:S04]  /*3930*/  LOP3.LUT R26, R21, 0x7ff00000, RZ, 0xc0, !PT ;  /* 0x7ff00000151a7812 */ /* 0x000fc800078ec0ff */
[CC--:B------:R-:W-:Y:S02]  /*3940*/  VIADDMNMX R22, R33.reuse, -R26.reuse, 0xb9600000, !PT ;  /* 0xb960000021167446 */ /* 0x0c0fe4000780091a */
[----:B------:R-:W-:Y:S02]  /*3950*/  ISETP.GE.U32.AND P0, PT, R33, R26, PT ;  /* 0x0000001a2100720c */ /* 0x000fe40003f06070 */
[----:B------:R-:W-:Y:S02]  /*3960*/  VIMNMX R22, PT, PT, R22, 0x46a00000, PT ;  /* 0x46a0000016167848 */ /* 0x000fe40003fe0100 */
[----:B------:R-:W-:-:S05]  /*3970*/  SEL R23, R34, 0x63400000, !P0 ;  /* 0x6340000022177807 */ /* 0x000fca0004000000 */
[----:B------:R-:W-:Y:S02]  /*3980*/  IMAD.IADD R28, R22, 0x1, -R23 ;  /* 0x00000001161c7824 */ /* 0x000fe400078e0a17 */
[----:B------:R-:W-:Y:S02]  /*3990*/  IMAD.MOV.U32 R22, RZ, RZ, RZ ;  /* 0x000000ffff167224 */ /* 0x000fe400078e00ff */
[----:B------:R-:W-:-:S06]  /*39a0*/  VIADD R23, R28, 0x7fe00000 ;  /* 0x7fe000001c177836 */ /* 0x000fcc0000000000 */
[----:B------:R-:W-:-:S10]  /*39b0*/  DMUL R26, R30, R22 ;  /* 0x000000161e1a7228 */ /* 0x000fd40000000000 */
[----:B------:R-:W-:-:S13]  /*39c0*/  FSETP.GTU.AND P0, PT, |R27|, 1.469367938527859385e-39, PT ;  /* 0x001000001b00780b */ /* 0x000fda0003f0c200 */
[----:B------:R-:W-:Y:S05]  /*39d0*/  @P0 BRA `(.L_x_46) ;  /* 0x0000000000940947 */ /* 0x000fea0003800000 */
[----:B------:R-:W-:Y:S01]  /*39e0*/  DFMA R18, R30, -R18, R24 ;  /* 0x800000121e12722b */ /* 0x000fe20000000018 */
[----:B------:R-:W-:-:S09]  /*39f0*/  IMAD.MOV.U32 R22, RZ, RZ, RZ ;  /* 0x000000ffff167224 */ /* 0x000fd200078e00ff */
[C---:B------:R-:W-:Y:S02]  /*3a00*/  FSETP.NEU.AND P0, PT, R19.reuse, RZ, PT ;  /* 0x000000ff1300720b */ /* 0x040fe40003f0d000 */
[----:B------:R-:W-:-:S04]  /*3a10*/  LOP3.LUT R21, R19, 0x80000000, R21, 0x48, !PT ;  /* 0x8000000013157812 */ /* 0x000fc800078e4815 */
[----:B------:R-:W-:-:S07]  /*3a20*/  LOP3.LUT R23, R21, R23, RZ, 0xfc, !PT ;  /* 0x0000001715177212 */ /* 0x000fce00078efcff */
[----:B------:R-:W-:Y:S05]  /*3a30*/  @!P0 BRA `(.L_x_46) ;  /* 0x00000000007c8947 */ /* 0x000fea0003800000 */
[----:B------:R-:W-:Y:S01]  /*3a40*/  IMAD.MOV R19, RZ, RZ, -R28 ;  /* 0x000000ffff137224 */ /* 0x000fe200078e0a1c */
[----:B------:R-:W-:Y:S01]  /*3a50*/  DMUL.RP R22, R30, R22 ;  /* 0x000000161e167228 */ /* 0x000fe20000008000 */
[----:B------:R-:W-:-:S06]  /*3a60*/  IMAD.MOV.U32 R18, RZ, RZ, RZ ;  /* 0x000000ffff127224 */ /* 0x000fcc00078e00ff */
[----:B------:R-:W-:-:S03]  /*3a70*/  DFMA R18, R26, -R18, R30 ;  /* 0x800000121a12722b */ /* 0x000fc6000000001e */
[----:B------:R-:W-:-:S03]  /*3a80*/  LOP3.LUT R21, R23, R21, RZ, 0x3c, !PT ;  /* 0x0000001517157212 */ /* 0x000fc600078e3cff */
[----:B------:R-:W-:-:S04]  /*3a90*/  IADD3 R18, PT, PT, -R28, -0x43300000, RZ ;  /* 0xbcd000001c127810 */ /* 0x000fc80007ffe1ff */
[----:B------:R-:W-:-:S04]  /*3aa0*/  FSETP.NEU.AND P0, PT, |R19|, R18, PT ;  /* 0x000000121300720b */ /* 0x000fc80003f0d200 */
[----:B------:R-:W-:Y:S02]  /*3ab0*/  FSEL R26, R22, R26, !P0 ;  /* 0x0000001a161a7208 */ /* 0x000fe40004000000 */
[----:B------:R-:W-:Y:S01]  /*3ac0*/  FSEL R27, R21, R27, !P0 ;  /* 0x0000001b151b7208 */ /* 0x000fe20004000000 */
[----:B------:R-:W-:Y:S06]  /*3ad0*/  BRA `(.L_x_46) ;  /* 0x0000000000547947 */ /* 0x000fec0003800000 */
.L_x_45:
[----:B------:R-:W-:-:S14]  /*3ae0*/  DSETP.NAN.AND P0, PT, R22, R22, PT ;  /* 0x000000161600722a */ /* 0x000fdc0003f08000 */
[----:B------:R-:W-:Y:S05]  /*3af0*/  @P0 BRA `(.L_x_47) ;  /* 0x0000000000440947 */ /* 0x000fea0003800000 */
[----:B------:R-:W-:-:S14]  /*3b00*/  DSETP.NAN.AND P0, PT, R20, R20, PT ;  /* 0x000000141400722a */ /* 0x000fdc0003f08000 */
[----:B------:R-:W-:Y:S05]  /*3b10*/  @P0 BRA `(.L_x_48) ;  /* 0x0000000000300947 */ /* 0x000fea0003800000 */
[----:B------:R-:W-:Y:S01]  /*3b20*/  ISETP.NE.AND P0, PT, R28, R36, PT ;  /* 0x000000241c00720c */ /* 0x000fe20003f05270 */
[----:B------:R-:W-:Y:S02]  /*3b30*/  IMAD.MOV.U32 R26, RZ, RZ, 0x0 ;  /* 0x00000000ff1a7424 */ /* 0x000fe400078e00ff */
[----:B------:R-:W-:-:S10]  /*3b40*/  IMAD.MOV.U32 R27, RZ, RZ, -0x80000 ;  /* 0xfff80000ff1b7424 */ /* 0x000fd400078e00ff */
[----:B------:R-:W-:Y:S05]  /*3b50*/  @!P0 BRA `(.L_x_46) ;  /* 0x0000000000348947 */ /* 0x000fea0003800000 */
[----:B------:R-:W-:Y:S02]  /*3b60*/  ISETP.NE.AND P0, PT, R28, 0x7ff00000, PT ;  /* 0x7ff000001c00780c */ /* 0x000fe40003f05270 */
[----:B------:R-:W-:Y:S02]  /*3b70*/  LOP3.LUT R27, R23, 0x80000000, R21, 0x48, !PT ;  /* 0x80000000171b7812 */ /* 0x000fe400078e4815 */
[----:B------:R-:W-:-:S13]  /*3b80*/  ISETP.EQ.OR P0, PT, R36, RZ, !P0 ;  /* 0x000000ff2400720c */ /* 0x000fda0004702670 */
[----:B------:R-:W-:Y:S01]  /*3b90*/  @P0 LOP3.LUT R18, R27, 0x7ff00000, RZ, 0xfc, !PT ;  /* 0x7ff000001b120812 */ /* 0x000fe200078efcff */
[----:B------:R-:W-:Y:S02]  /*3ba0*/  @!P0 IMAD.MOV.U32 R26, RZ, RZ, RZ ;  /* 0x000000ffff1a8224 */ /* 0x000fe400078e00ff */
[----:B------:R-:W-:Y:S02]  /*3bb0*/  @P0 IMAD.MOV.U32 R26, RZ, RZ, RZ ;  /* 0x000000ffff1a0224 */ /* 0x000fe400078e00ff */
[----:B------:R-:W-:Y:S01]  /*3bc0*/  @P0 IMAD.MOV.U32 R27, RZ, RZ, R18 ;  /* 0x000000ffff1b0224 */ /* 0x000fe200078e0012 */
[----:B------:R-:W-:Y:S06]  /*3bd0*/  BRA `(.L_x_46) ;  /* 0x0000000000147947 */ /* 0x000fec0003800000 */
.L_x_48:
[----:B------:R-:W-:Y:S01]  /*3be0*/  LOP3.LUT R27, R21, 0x80000, RZ, 0xfc, !PT ;  /* 0x00080000151b7812 */ /* 0x000fe200078efcff */
[----:B------:R-:W-:Y:S01]  /*3bf0*/  IMAD.MOV.U32 R26, RZ, RZ, R20 ;  /* 0x000000ffff1a7224 */ /* 0x000fe200078e0014 */
[----:B------:R-:W-:Y:S06]  /*3c00*/  BRA `(.L_x_46) ;  /* 0x0000000000087947 */ /* 0x000fec0003800000 */
.L_x_47:
[----:B------:R-:W-:Y:S01]  /*3c10*/  LOP3.LUT R27, R23, 0x80000, RZ, 0xfc, !PT ;  /* 0x00080000171b7812 */ /* 0x000fe200078efcff */
[----:B------:R-:W-:-:S07]  /*3c20*/  IMAD.MOV.U32 R26, RZ, RZ, R22 ;  /* 0x000000ffff1a7224 */ /* 0x000fce00078e0016 */
.L_x_46:
[----:B------:R-:W-:Y:S05]  /*3c30*/  BSYNC.RECONVERGENT B3 ;  /* 0x0000000000037941 */ /* 0x000fea0003800200 */
.L_x_44:
[----:B------:R-:W-:Y:S02]  /*3c40*/  IMAD.MOV.U32 R18, RZ, RZ, R0 ;  /* 0x000000ffff127224 */ /* 0x000fe400078e0000 */
[----:B------:R-:W-:-:S04]  /*3c50*/  IMAD.MOV.U32 R19, RZ, RZ, 0x0 ;  /* 0x00000000ff137424 */ /* 0x000fc800078e00ff */
[----:B------:R-:W-:Y:S05]  /*3c60*/  RET.REL.NODEC R18 `(build_ring_tables) ;  /* 0xffffffc012e47950 */ /* 0x000fea0003c3ffff */
.L_x_49:
[----:B------:R-:W-:-:S00]  /*3c70*/  BRA `(.L_x_49) ;  /* 0xfffffffc00fc7947 */ /* 0x000fc0000383ffff */
[----:B------:R-:W-:-:S00]  /*3c80*/  NOP ;  /* 0x0000000000007918 */ /* 0x000fc00000000000 */
[----:B------:R-:W-:-:S00]  /*3c90*/  NOP ;  /* 0x0000000000007918 */ /* 0x000fc00000000000 */
[----:B------:R-:W-:-:S00]  /*3ca0*/  NOP ;  /* 0x0000000000007918 */ /* 0x000fc00000000000 */
[----:B------:R-:W-:-:S00]  /*3cb0*/  NOP ;  /* 0x0000000000007918 */ /* 0x000fc00000000000 */
[----:B------:R-:W-:-:S00]  /*3cc0*/  NOP ;  /* 0x0000000000007918 */ /* 0x000fc00000000000 */
[----:B------:R-:W-:-:S00]  /*3cd0*/  NOP ;  /* 0x0000000000007918 */ /* 0x000fc00000000000 */
[----:B------:R-:W-:-:S00]  /*3ce0*/  NOP ;  /* 0x0000000000007918 */ /* 0x000fc00000000000 */
[----:B------:R-:W-:-:S00]  /*3cf0*/  NOP ;  /* 0x0000000000007918 */ /* 0x000fc00000000000 */
.L_x_50:


//--------------------- .nv.shared.reserved.0     --------------------------
	.section	.nv.shared.reserved.0,"aw",@nobits
	.weak		__nv_reservedSMEM_offset_0_alias
	.size		__nv_reservedSMEM_offset_0_alias, 0, 64
	.other		__nv_reservedSMEM_offset_0_alias,@"STO_CUDA_RESERVED_SHARED STV_DEFAULT"
__nv_reservedSMEM_offset_0_alias:
	.zero		0
	.zero		64


//--------------------- .nv.constant0.build_ring_tables --------------------------
	.section	.nv.constant0.build_ring_tables,"a",@progbits
	.sectionflags	@""
	.align	4
.nv.constant0.build_ring_tables:
	.zero		952


//--------------------- SYMBOLS --------------------------

	.type		.nv.reservedSmem.offset0,@object
	.size		.nv.reservedSmem.offset0,0x4
